//
// Generated by NVIDIA NVVM Compiler
//
// Compiler Build ID: CL-36424714
// Cuda compilation tools, release 13.0, V13.0.88
// Based on NVVM 20.0.0
//

.version 9.0
.target sm_100
.address_size 64

	// .globl	_Z17reduceBlksKernel1PiiS_

.visible .entry _Z17reduceBlksKernel1PiiS_(
	.param .u64 .ptr .align 1 _Z17reduceBlksKernel1PiiS__param_0,
	.param .u32 _Z17reduceBlksKernel1PiiS__param_1,
	.param .u64 .ptr .align 1 _Z17reduceBlksKernel1PiiS__param_2
)
{
	.reg .pred 	%p<5>;
	.reg .b32 	%r<13>;
	.reg .b64 	%rd<24>;

	ld.param.u64 	%rd11, [_Z17reduceBlksKernel1PiiS__param_0];
	ld.param.s32 	%rd5, [_Z17reduceBlksKernel1PiiS__param_1];
	ld.param.u64 	%rd9, [_Z17reduceBlksKernel1PiiS__param_2];
	cvta.to.global.u64 	%rd1, %rd11;
	mov.u32 	%r1, %ctaid.x;
	mov.u32 	%r3, %ntid.x;
	shl.b32 	%r4, %r3, 1;
	mul.lo.s32 	%r2, %r4, %r1;
	mov.u32 	%r5, %tid.x;
	shl.b32 	%r6, %r5, 1;
	add.s32 	%r7, %r2, %r6;
	cvt.u64.u32 	%rd2, %r7;
	cvt.u64.u32 	%rd3, %r4;
	cvt.u64.u32 	%rd4, %r5;
	mul.wide.u32 	%rd12, %r7, 4;
	add.s64 	%rd6, %rd1, %rd12;
	mov.b64 	%rd23, 1;
$L__BB0_1:
	add.s64 	%rd13, %rd23, -1;
	and.b64  	%rd14, %rd13, %rd4;
	setp.ne.s64 	%p1, %rd14, 0;
	@%p1 bra 	$L__BB0_4;
	add.s64 	%rd15, %rd23, %rd2;
	setp.ge.u64 	%p2, %rd15, %rd5;
	@%p2 bra 	$L__BB0_4;
	shl.b64 	%rd16, %rd23, 2;
	add.s64 	%rd17, %rd6, %rd16;
	ld.global.u32 	%r8, [%rd17];
	ld.global.u32 	%r9, [%rd6];
	add.s32 	%r10, %r9, %r8;
	st.global.u32 	[%rd6], %r10;
$L__BB0_4:
	bar.sync 	0;
	shl.b64 	%rd23, %rd23, 1;
	setp.lt.u64 	%p3, %rd23, %rd3;
	@%p3 bra 	$L__BB0_1;
	cvt.u32.u64 	%r11, %rd4;
	setp.ne.s32 	%p4, %r11, 0;
	@%p4 bra 	$L__BB0_7;
	mul.wide.u32 	%rd18, %r2, 4;
	add.s64 	%rd19, %rd1, %rd18;
	ld.global.u32 	%r12, [%rd19];
	cvta.to.global.u64 	%rd20, %rd9;
	mul.wide.u32 	%rd21, %r1, 4;
	add.s64 	%rd22, %rd20, %rd21;
	st.global.u32 	[%rd22], %r12;
$L__BB0_7:
	ret;

}
	// .globl	_Z17reduceBlksKernel2PiiS_
.visible .entry _Z17reduceBlksKernel2PiiS_(
	.param .u64 .ptr .align 1 _Z17reduceBlksKernel2PiiS__param_0,
	.param .u32 _Z17reduceBlksKernel2PiiS__param_1,
	.param .u64 .ptr .align 1 _Z17reduceBlksKernel2PiiS__param_2
)
{
	.reg .pred 	%p<5>;
	.reg .b32 	%r<13>;
	.reg .b64 	%rd<29>;

	ld.param.u64 	%rd14, [_Z17reduceBlksKernel2PiiS__param_0];
	ld.param.s32 	%rd7, [_Z17reduceBlksKernel2PiiS__param_1];
	ld.param.u64 	%rd12, [_Z17reduceBlksKernel2PiiS__param_2];
	cvta.to.global.u64 	%rd1, %rd14;
	mov.u32 	%r1, %ctaid.x;
	mov.u32 	%r2, %ntid.x;
	shl.b32 	%r3, %r2, 1;
	mul.lo.s32 	%r4, %r3, %r1;
	cvt.u64.u32 	%rd2, %r4;
	cvt.u64.u32 	%rd3, %r3;
	mov.u32 	%r5, %tid.x;
	shl.b32 	%r6, %r5, 1;
	cvt.u64.u32 	%rd4, %r6;
	cvt.u64.u32 	%rd5, %r5;
	cvt.u64.u32 	%rd6, %r2;
	mov.b64 	%rd28, 1;
$L__BB1_1:
	mad.lo.s64 	%rd9, %rd28, %rd4, %rd2;
	add.s64 	%rd15, %rd28, -1;
	not.b64 	%rd16, %rd28;
	and.b64  	%rd17, %rd16, %rd15;
	popc.b64 	%r7, %rd17;
	shr.u64 	%rd18, %rd6, %r7;
	setp.le.u64 	%p1, %rd18, %rd5;
	@%p1 bra 	$L__BB1_4;
	add.s64 	%rd10, %rd9, %rd28;
	setp.ge.u64 	%p2, %rd10, %rd7;
	@%p2 bra 	$L__BB1_4;
	shl.b64 	%rd19, %rd10, 2;
	add.s64 	%rd20, %rd1, %rd19;
	ld.global.u32 	%r8, [%rd20];
	shl.b64 	%rd21, %rd9, 2;
	add.s64 	%rd22, %rd1, %rd21;
	ld.global.u32 	%r9, [%rd22];
	add.s32 	%r10, %r9, %r8;
	st.global.u32 	[%rd22], %r10;
$L__BB1_4:
	bar.sync 	0;
	shl.b64 	%rd28, %rd28, 1;
	setp.lt.u64 	%p3, %rd28, %rd3;
	@%p3 bra 	$L__BB1_1;
	cvt.u32.u64 	%r11, %rd5;
	setp.ne.s32 	%p4, %r11, 0;
	@%p4 bra 	$L__BB1_7;
	shl.b64 	%rd23, %rd2, 2;
	add.s64 	%rd24, %rd1, %rd23;
	ld.global.u32 	%r12, [%rd24];
	cvta.to.global.u64 	%rd25, %rd12;
	mul.wide.u32 	%rd26, %r1, 4;
	add.s64 	%rd27, %rd25, %rd26;
	st.global.u32 	[%rd27], %r12;
$L__BB1_7:
	ret;

}
	// .globl	_Z17reduceBlksKernel3PiiS_
.visible .entry _Z17reduceBlksKernel3PiiS_(
	.param .u64 .ptr .align 1 _Z17reduceBlksKernel3PiiS__param_0,
	.param .u32 _Z17reduceBlksKernel3PiiS__param_1,
	.param .u64 .ptr .align 1 _Z17reduceBlksKernel3PiiS__param_2
)
{
	.reg .pred 	%p<5>;
	.reg .b32 	%r<13>;
	.reg .b64 	%rd<20>;

	ld.param.u64 	%rd8, [_Z17reduceBlksKernel3PiiS__param_0];
	ld.param.s32 	%rd9, [_Z17reduceBlksKernel3PiiS__param_1];
	ld.param.u64 	%rd7, [_Z17reduceBlksKernel3PiiS__param_2];
	cvta.to.global.u64 	%rd10, %rd8;
	mov.u32 	%r3, %tid.x;
	cvt.u64.u32 	%rd1, %r3;
	mov.u32 	%r1, %ctaid.x;
	mov.u32 	%r2, %ntid.x;
	mul.lo.s32 	%r4, %r2, %r1;
	shl.b32 	%r5, %r4, 1;
	shl.b32 	%r6, %r3, 1;
	add.s32 	%r7, %r5, %r6;
	cvt.u64.u32 	%rd11, %r7;
	mul.wide.u32 	%rd12, %r5, 4;
	add.s64 	%rd2, %rd10, %rd12;
	setp.ge.u64 	%p1, %rd11, %rd9;
	@%p1 bra 	$L__BB2_7;
	cvt.u64.u32 	%rd19, %r2;
	shl.b64 	%rd13, %rd1, 2;
	add.s64 	%rd4, %rd2, %rd13;
$L__BB2_2:
	setp.le.u64 	%p2, %rd19, %rd1;
	@%p2 bra 	$L__BB2_4;
	shl.b64 	%rd14, %rd19, 2;
	add.s64 	%rd15, %rd4, %rd14;
	ld.global.u32 	%r8, [%rd15];
	ld.global.u32 	%r9, [%rd4];
	add.s32 	%r10, %r9, %r8;
	st.global.u32 	[%rd4], %r10;
$L__BB2_4:
	bar.sync 	0;
	shr.u64 	%rd6, %rd19, 1;
	setp.gt.u64 	%p3, %rd19, 1;
	mov.u64 	%rd19, %rd6;
	@%p3 bra 	$L__BB2_2;
	cvt.u32.u64 	%r11, %rd1;
	setp.ne.s32 	%p4, %r11, 0;
	@%p4 bra 	$L__BB2_7;
	ld.global.u32 	%r12, [%rd2];
	cvta.to.global.u64 	%rd16, %rd7;
	mul.wide.u32 	%rd17, %r1, 4;
	add.s64 	%rd18, %rd16, %rd17;
	st.global.u32 	[%rd18], %r12;
$L__BB2_7:
	ret;

}
	// .globl	_Z16reduceUnrolling2PimS_
.visible .entry _Z16reduceUnrolling2PimS_(
	.param .u64 .ptr .align 1 _Z16reduceUnrolling2PimS__param_0,
	.param .u64 _Z16reduceUnrolling2PimS__param_1,
	.param .u64 .ptr .align 1 _Z16reduceUnrolling2PimS__param_2
)
{
	.reg .pred 	%p<6>;
	.reg .b32 	%r<16>;
	.reg .b64 	%rd<27>;

	ld.param.u64 	%rd12, [_Z16reduceUnrolling2PimS__param_0];
	ld.param.u64 	%rd13, [_Z16reduceUnrolling2PimS__param_1];
	ld.param.u64 	%rd11, [_Z16reduceUnrolling2PimS__param_2];
	cvta.to.global.u64 	%rd1, %rd12;
	mov.u32 	%r3, %tid.x;
	cvt.u64.u32 	%rd2, %r3;
	mov.u32 	%r1, %ctaid.x;
	mov.u32 	%r2, %ntid.x;
	mul.lo.s32 	%r4, %r2, %r1;
	shl.b32 	%r5, %r4, 1;
	add.s32 	%r6, %r5, %r3;
	cvt.u64.u32 	%rd3, %r6;
	cvt.u64.u32 	%rd4, %r5;
	cvt.u64.u32 	%rd14, %r2;
	add.s64 	%rd5, %rd3, %rd14;
	setp.ge.u64 	%p1, %rd5, %rd13;
	@%p1 bra 	$L__BB3_2;
	shl.b64 	%rd15, %rd5, 2;
	add.s64 	%rd16, %rd1, %rd15;
	ld.global.u32 	%r7, [%rd16];
	shl.b64 	%rd17, %rd3, 2;
	add.s64 	%rd18, %rd1, %rd17;
	ld.global.u32 	%r8, [%rd18];
	add.s32 	%r9, %r8, %r7;
	st.global.u32 	[%rd18], %r9;
$L__BB3_2:
	shl.b64 	%rd19, %rd4, 2;
	add.s64 	%rd6, %rd1, %rd19;
	bar.sync 	0;
	setp.lt.u32 	%p2, %r2, 2;
	@%p2 bra 	$L__BB3_7;
	shr.u32 	%r10, %r2, 1;
	cvt.u64.u32 	%rd26, %r10;
	shl.b64 	%rd20, %rd2, 2;
	add.s64 	%rd8, %rd6, %rd20;
$L__BB3_4:
	setp.le.u64 	%p3, %rd26, %rd2;
	@%p3 bra 	$L__BB3_6;
	shl.b64 	%rd21, %rd26, 2;
	add.s64 	%rd22, %rd8, %rd21;
	ld.global.u32 	%r11, [%rd22];
	ld.global.u32 	%r12, [%rd8];
	add.s32 	%r13, %r12, %r11;
	st.global.u32 	[%rd8], %r13;
$L__BB3_6:
	bar.sync 	0;
	shr.u64 	%rd10, %rd26, 1;
	setp.gt.u64 	%p4, %rd26, 1;
	mov.u64 	%rd26, %rd10;
	@%p4 bra 	$L__BB3_4;
$L__BB3_7:
	cvt.u32.u64 	%r14, %rd2;
	setp.ne.s32 	%p5, %r14, 0;
	@%p5 bra 	$L__BB3_9;
	ld.global.u32 	%r15, [%rd6];
	cvta.to.global.u64 	%rd23, %rd11;
	mul.wide.u32 	%rd24, %r1, 4;
	add.s64 	%rd25, %rd23, %rd24;
	st.global.u32 	[%rd25], %r15;
$L__BB3_9:
	ret;

}
	// .globl	_Z18reduceUnrollWarps8PimS_
.visible .entry _Z18reduceUnrollWarps8PimS_(
	.param .u64 .ptr .align 1 _Z18reduceUnrollWarps8PimS__param_0,
	.param .u64 _Z18reduceUnrollWarps8PimS__param_1,
	.param .u64 .ptr .align 1 _Z18reduceUnrollWarps8PimS__param_2
)
{
	.reg .pred 	%p<7>;
	.reg .b32 	%r<48>;
	.reg .b64 	%rd<33>;

	ld.param.u64 	%rd11, [_Z18reduceUnrollWarps8PimS__param_0];
	ld.param.u64 	%rd12, [_Z18reduceUnrollWarps8PimS__param_1];
	ld.param.u64 	%rd10, [_Z18reduceUnrollWarps8PimS__param_2];
	cvta.to.global.u64 	%rd1, %rd11;
	mov.u32 	%r3, %tid.x;
	cvt.u64.u32 	%rd2, %r3;
	mov.u32 	%r1, %ctaid.x;
	mov.u32 	%r2, %ntid.x;
	mul.lo.s32 	%r4, %r2, %r1;
	shl.b32 	%r5, %r4, 3;
	add.s32 	%r6, %r5, %r3;
	cvt.u64.u32 	%rd3, %r6;
	cvt.u64.u32 	%rd4, %r5;
	mul.lo.s32 	%r7, %r2, 7;
	cvt.u64.u32 	%rd13, %r7;
	add.s64 	%rd14, %rd3, %rd13;
	setp.ge.u64 	%p1, %rd14, %rd12;
	@%p1 bra 	$L__BB4_2;
	shl.b64 	%rd15, %rd3, 2;
	add.s64 	%rd16, %rd1, %rd15;
	ld.global.u32 	%r8, [%rd16];
	mul.wide.u32 	%rd17, %r2, 4;
	add.s64 	%rd18, %rd16, %rd17;
	ld.global.u32 	%r9, [%rd18];
	add.s64 	%rd19, %rd18, %rd17;
	ld.global.u32 	%r10, [%rd19];
	add.s64 	%rd20, %rd19, %rd17;
	ld.global.u32 	%r11, [%rd20];
	add.s64 	%rd21, %rd20, %rd17;
	ld.global.u32 	%r12, [%rd21];
	add.s64 	%rd22, %rd21, %rd17;
	ld.global.u32 	%r13, [%rd22];
	add.s64 	%rd23, %rd22, %rd17;
	ld.global.u32 	%r14, [%rd23];
	add.s64 	%rd24, %rd23, %rd17;
	ld.global.u32 	%r15, [%rd24];
	add.s32 	%r16, %r9, %r8;
	add.s32 	%r17, %r16, %r10;
	add.s32 	%r18, %r17, %r11;
	add.s32 	%r19, %r18, %r12;
	add.s32 	%r20, %r19, %r13;
	add.s32 	%r21, %r20, %r14;
	add.s32 	%r22, %r21, %r15;
	st.global.u32 	[%rd16], %r22;
$L__BB4_2:
	shl.b64 	%rd25, %rd4, 2;
	add.s64 	%rd5, %rd1, %rd25;
	bar.sync 	0;
	setp.lt.u32 	%p2, %r2, 66;
	shl.b64 	%rd26, %rd2, 2;
	add.s64 	%rd6, %rd5, %rd26;
	@%p2 bra 	$L__BB4_7;
	shr.u32 	%r23, %r2, 1;
	cvt.u64.u32 	%rd32, %r23;
$L__BB4_4:
	setp.le.u64 	%p3, %rd32, %rd2;
	@%p3 bra 	$L__BB4_6;
	shl.b64 	%rd27, %rd32, 2;
	add.s64 	%rd28, %rd6, %rd27;
	ld.global.u32 	%r24, [%rd28];
	ld.global.u32 	%r25, [%rd6];
	add.s32 	%r26, %r25, %r24;
	st.global.u32 	[%rd6], %r26;
$L__BB4_6:
	bar.sync 	0;
	shr.u64 	%rd9, %rd32, 1;
	setp.gt.u64 	%p4, %rd32, 65;
	mov.u64 	%rd32, %rd9;
	@%p4 bra 	$L__BB4_4;
$L__BB4_7:
	cvt.u32.u64 	%r27, %rd2;
	setp.gt.u32 	%p5, %r27, 31;
	@%p5 bra 	$L__BB4_10;
	ld.volatile.global.u32 	%r29, [%rd6+128];
	ld.volatile.global.u32 	%r30, [%rd6];
	add.s32 	%r31, %r30, %r29;
	st.volatile.global.u32 	[%rd6], %r31;
	ld.volatile.global.u32 	%r32, [%rd6+64];
	ld.volatile.global.u32 	%r33, [%rd6];
	add.s32 	%r34, %r33, %r32;
	st.volatile.global.u32 	[%rd6], %r34;
	ld.volatile.global.u32 	%r35, [%rd6+32];
	ld.volatile.global.u32 	%r36, [%rd6];
	add.s32 	%r37, %r36, %r35;
	st.volatile.global.u32 	[%rd6], %r37;
	ld.volatile.global.u32 	%r38, [%rd6+16];
	ld.volatile.global.u32 	%r39, [%rd6];
	add.s32 	%r40, %r39, %r38;
	st.volatile.global.u32 	[%rd6], %r40;
	ld.volatile.global.u32 	%r41, [%rd6+8];
	ld.volatile.global.u32 	%r42, [%rd6];
	add.s32 	%r43, %r42, %r41;
	st.volatile.global.u32 	[%rd6], %r43;
	ld.volatile.global.u32 	%r44, [%rd6+4];
	ld.volatile.global.u32 	%r45, [%rd6];
	add.s32 	%r46, %r45, %r44;
	st.volatile.global.u32 	[%rd6], %r46;
	setp.ne.s32 	%p6, %r27, 0;
	@%p6 bra 	$L__BB4_10;
	ld.global.u32 	%r47, [%rd5];
	cvta.to.global.u64 	%rd29, %rd10;
	mul.wide.u32 	%rd30, %r1, 4;
	add.s64 	%rd31, %rd29, %rd30;
	st.global.u32 	[%rd31], %r47;
$L__BB4_10:
	ret;

}


// ===== COMPILED SASS (sm_100) =====

	.target	sm_100

	.elftype	@"ET_EXEC"


//--------------------- .note.nv.tkinfo           --------------------------
	.section	.note.nv.tkinfo,"",@"SHT_NOTE"
	.sectionflags	@"SHF_NOTE_NV_TKINFO"
	.tkinfo
        /*0018*/ 	.word	0x00000002
        /*0030*/ 	.string	""
        /*0030*/ 	.string	"ptxas"
        /*0030*/ 	.string	"Cuda compilation tools, release 13.0, V13.0.88"
        /*0030*/ 	.string	"Build cuda_13.0.r13.0/compiler.36424714_0"
        /*0030*/ 	.string	"-arch sm_100 -m 64 "



//--------------------- .note.nv.cuinfo           --------------------------
	.section	.note.nv.cuinfo,"",@"SHT_NOTE"
	.sectionflags	@"SHF_NOTE_NV_CUINFO"
        /*0018*/ 	.short	0x0002
        /*001a*/ 	.short	0x0064
        /*001c*/ 	.short	0x0082
	.zero		2


//--------------------- .nv.info                  --------------------------
	.section	.nv.info,"",@"SHT_CUDA_INFO"
	.align	4


	//----- nvinfo : EIATTR_REGCOUNT
	.align		4
        /*0000*/ 	.byte	0x04, 0x2f
        /*0002*/ 	.short	(.L_1 - .L_0)
	.align		4
.L_0:
        /*0004*/ 	.word	index@(_Z17reduceBlksKernel1PiiS_)
        /*0008*/ 	.word	0x00000012


	//----- nvinfo : EIATTR_FRAME_SIZE
	.align		4
.L_1:
        /*000c*/ 	.byte	0x04, 0x11
        /*000e*/ 	.short	(.L_3 - .L_2)
	.align		4
.L_2:
        /*0010*/ 	.word	index@(_Z17reduceBlksKernel1PiiS_)
        /*0014*/ 	.word	0x00000000


	//----- nvinfo : EIATTR_REGCOUNT
	.align		4
.L_3:
        /*0018*/ 	.byte	0x04, 0x2f
        /*001a*/ 	.short	(.L_5 - .L_4)
	.align		4
.L_4:
        /*001c*/ 	.word	index@(_Z17reduceBlksKernel2PiiS_)
        /*0020*/ 	.word	0x0000000e


	//----- nvinfo : EIATTR_FRAME_SIZE
	.align		4
.L_5:
        /*0024*/ 	.byte	0x04, 0x11
        /*0026*/ 	.short	(.L_7 - .L_6)
	.align		4
.L_6:
        /*0028*/ 	.word	index@(_Z17reduceBlksKernel2PiiS_)
        /*002c*/ 	.word	0x00000000


	//----- nvinfo : EIATTR_REGCOUNT
	.align		4
.L_7:
        /*0030*/ 	.byte	0x04, 0x2f
        /*0032*/ 	.short	(.L_9 - .L_8)
	.align		4
.L_8:
        /*0034*/ 	.word	index@(_Z17reduceBlksKernel3PiiS_)
        /*0038*/ 	.word	0x00000010


	//----- nvinfo : EIATTR_FRAME_SIZE
	.align		4
.L_9:
        /*003c*/ 	.byte	0x04, 0x11
        /*003e*/ 	.short	(.L_11 - .L_10)
	.align		4
.L_10:
        /*0040*/ 	.word	index@(_Z17reduceBlksKernel3PiiS_)
        /*0044*/ 	.word	0x00000000


	//----- nvinfo : EIATTR_REGCOUNT
	.align		4
.L_11:
        /*0048*/ 	.byte	0x04, 0x2f
        /*004a*/ 	.short	(.L_13 - .L_12)
	.align		4
.L_12:
        /*004c*/ 	.word	index@(_Z16reduceUnrolling2PimS_)
        /*0050*/ 	.word	0x00000010


	//----- nvinfo : EIATTR_FRAME_SIZE
	.align		4
.L_13:
        /*0054*/ 	.byte	0x04, 0x11
        /*0056*/ 	.short	(.L_15 - .L_14)
	.align		4
.L_14:
        /*0058*/ 	.word	index@(_Z16reduceUnrolling2PimS_)
        /*005c*/ 	.word	0x00000000


	//----- nvinfo : EIATTR_REGCOUNT
	.align		4
.L_15:
        /*0060*/ 	.byte	0x04, 0x2f
        /*0062*/ 	.short	(.L_17 - .L_16)
	.align		4
.L_16:
        /*0064*/ 	.word	index@(_Z18reduceUnrollWarps8PimS_)
        /*0068*/ 	.word	0x0000001c


	//----- nvinfo : EIATTR_FRAME_SIZE
	.align		4
.L_17:
        /*006c*/ 	.byte	0x04, 0x11
        /*006e*/ 	.short	(.L_19 - .L_18)
	.align		4
.L_18:
        /*0070*/ 	.word	index@(_Z18reduceUnrollWarps8PimS_)
        /*0074*/ 	.word	0x00000000


	//----- nvinfo : EIATTR_MIN_STACK_SIZE
	.align		4
.L_19:
        /*0078*/ 	.byte	0x04, 0x12
        /*007a*/ 	.short	(.L_21 - .L_20)
	.align		4
.L_20:
        /*007c*/ 	.word	index@(_Z18reduceUnrollWarps8PimS_)
        /*0080*/ 	.word	0x00000000


	//----- nvinfo : EIATTR_MIN_STACK_SIZE
	.align		4
.L_21:
        /*0084*/ 	.byte	0x04, 0x12
        /*0086*/ 	.short	(.L_23 - .L_22)
	.align		4
.L_22:
        /*0088*/ 	.word	index@(_Z16reduceUnrolling2PimS_)
        /*008c*/ 	.word	0x00000000


	//----- nvinfo : EIATTR_MIN_STACK_SIZE
	.align		4
.L_23:
        /*0090*/ 	.byte	0x04, 0x12
        /*0092*/ 	.short	(.L_25 - .L_24)
	.align		4
.L_24:
        /*0094*/ 	.word	index@(_Z17reduceBlksKernel3PiiS_)
        /*0098*/ 	.word	0x00000000


	//----- nvinfo : EIATTR_MIN_STACK_SIZE
	.align		4
.L_25:
        /*009c*/ 	.byte	0x04, 0x12
        /*009e*/ 	.short	(.L_27 - .L_26)
	.align		4
.L_26:
        /*00a0*/ 	.word	index@(_Z17reduceBlksKernel2PiiS_)
        /*00a4*/ 	.word	0x00000000


	//----- nvinfo : EIATTR_MIN_STACK_SIZE
	.align		4
.L_27:
        /*00a8*/ 	.byte	0x04, 0x12
        /*00aa*/ 	.short	(.L_29 - .L_28)
	.align		4
.L_28:
        /*00ac*/ 	.word	index@(_Z17reduceBlksKernel1PiiS_)
        /*00b0*/ 	.word	0x00000000
.L_29:


//--------------------- .nv.compat                --------------------------
	.section	.nv.compat,"",@"SHT_CUDA_COMPAT_INFO"
	.align	4
        /*0000*/ 	.byte	0x02, 0x09, 0x00, 0x00, 0x02, 0x02, 0x01, 0x00, 0x02, 0x05, 0x05, 0x00, 0x03, 0x07, 0x01, 0x01
        /*0010*/ 	.byte	0x02, 0x03, 0x00, 0x00, 0x02, 0x06, 0x01, 0x00, 0x04, 0x0b, 0x08, 0x00, 0x09, 0x00, 0x00, 0x00
        /*0020*/ 	.byte	0x00, 0x00, 0x00, 0x00


//--------------------- .nv.info._Z18reduceUnrollWarps8PimS_ --------------------------
	.section	.nv.info._Z18reduceUnrollWarps8PimS_,"",@"SHT_CUDA_INFO"
	.sectionflags	@""
	.align	4


	//----- nvinfo : EIATTR_CUDA_API_VERSION
	.align		4
        /*0000*/ 	.byte	0x04, 0x37
        /*0002*/ 	.short	(.L_31 - .L_30)
.L_30:
        /*0004*/ 	.word	0x00000082


	//----- nvinfo : EIATTR_KPARAM_INFO
	.align		4
.L_31:
        /*0008*/ 	.byte	0x04, 0x17
        /*000a*/ 	.short	(.L_33 - .L_32)
.L_32:
        /*000c*/ 	.word	0x00000000
        /*0010*/ 	.short	0x0002
        /*0012*/ 	.short	0x0010
        /*0014*/ 	.byte	0x00, 0xf5, 0x21, 0x00


	//----- nvinfo : EIATTR_KPARAM_INFO
	.align		4
.L_33:
        /*0018*/ 	.byte	0x04, 0x17
        /*001a*/ 	.short	(.L_35 - .L_34)
.L_34:
        /*001c*/ 	.word	0x00000000
        /*0020*/ 	.short	0x0001
        /*0022*/ 	.short	0x0008
        /*0024*/ 	.byte	0x00, 0xf0, 0x21, 0x00


	//----- nvinfo : EIATTR_KPARAM_INFO
	.align		4
.L_35:
        /*0028*/ 	.byte	0x04, 0x17
        /*002a*/ 	.short	(.L_37 - .L_36)
.L_36:
        /*002c*/ 	.word	0x00000000
        /*0030*/ 	.short	0x0000
        /*0032*/ 	.short	0x0000
        /*0034*/ 	.byte	0x00, 0xf5, 0x21, 0x00


	//----- nvinfo : EIATTR_SPARSE_MMA_MASK
	.align		4
.L_37:
        /*0038*/ 	.byte	0x03, 0x50
        /*003a*/ 	.short	0x0000


	//----- nvinfo : EIATTR_MAXREG_COUNT
	.align		4
        /*003c*/ 	.byte	0x03, 0x1b
        /*003e*/ 	.short	0x00ff


	//----- nvinfo : EIATTR_NUM_BARRIERS
	.align		4
        /*0040*/ 	.byte	0x02, 0x4c
        /*0042*/ 	.byte	0x01
	.zero		1


	//----- nvinfo : EIATTR_MERCURY_ISA_VERSION
	.align		4
        /*0044*/ 	.byte	0x03, 0x5f
        /*0046*/ 	.short	0x0101


	//----- nvinfo : EIATTR_VRC_CTA_INIT_COUNT
	.align		4
        /*0048*/ 	.byte	0x02, 0x4a
	.zero		1
	.zero		1


	//----- nvinfo : EIATTR_EXIT_INSTR_OFFSETS
	.align		4
        /*004c*/ 	.byte	0x04, 0x1c
        /*004e*/ 	.short	(.L_39 - .L_38)


	//   ....[0]....
.L_38:
        /*0050*/ 	.word	0x00000410


	//   ....[1]....
        /*0054*/ 	.word	0x000005b0


	//   ....[2]....
        /*0058*/ 	.word	0x00000600


	//----- nvinfo : EIATTR_CRS_STACK_SIZE
	.align		4
.L_39:
        /*005c*/ 	.byte	0x04, 0x1e
        /*005e*/ 	.short	(.L_41 - .L_40)
.L_40:
        /*0060*/ 	.word	0x00000000


	//----- nvinfo : EIATTR_CBANK_PARAM_SIZE
	.align		4
.L_41:
        /*0064*/ 	.byte	0x03, 0x19
        /*0066*/ 	.short	0x0018


	//----- nvinfo : EIATTR_PARAM_CBANK
	.align		4
        /*0068*/ 	.byte	0x04, 0x0a
        /*006a*/ 	.short	(.L_43 - .L_42)
	.align		4
.L_42:
        /*006c*/ 	.word	index@(.nv.constant0._Z18reduceUnrollWarps8PimS_)
        /*0070*/ 	.short	0x0380
        /*0072*/ 	.short	0x0018


	//----- nvinfo : EIATTR_SW_WAR
	.align		4
.L_43:
        /*0074*/ 	.byte	0x04, 0x36
        /*0076*/ 	.short	(.L_45 - .L_44)
.L_44:
        /*0078*/ 	.word	0x00000008
.L_45:


//--------------------- .nv.info._Z16reduceUnrolling2PimS_ --------------------------
	.section	.nv.info._Z16reduceUnrolling2PimS_,"",@"SHT_CUDA_INFO"
	.sectionflags	@""
	.align	4


	//----- nvinfo : EIATTR_CUDA_API_VERSION
	.align		4
        /*0000*/ 	.byte	0x04, 0x37
        /*0002*/ 	.short	(.L_47 - .L_46)
.L_46:
        /*0004*/ 	.word	0x00000082


	//----- nvinfo : EIATTR_KPARAM_INFO
	.align		4
.L_47:
        /*0008*/ 	.byte	0x04, 0x17
        /*000a*/ 	.short	(.L_49 - .L_48)
.L_48:
        /*000c*/ 	.word	0x00000000
        /*0010*/ 	.short	0x0002
        /*0012*/ 	.short	0x0010
        /*0014*/ 	.byte	0x00, 0xf5, 0x21, 0x00


	//----- nvinfo : EIATTR_KPARAM_INFO
	.align		4
.L_49:
        /*0018*/ 	.byte	0x04, 0x17
        /*001a*/ 	.short	(.L_51 - .L_50)
.L_50:
        /*001c*/ 	.word	0x00000000
        /*0020*/ 	.short	0x0001
        /*0022*/ 	.short	0x0008
        /*0024*/ 	.byte	0x00, 0xf0, 0x21, 0x00


	//----- nvinfo : EIATTR_KPARAM_INFO
	.align		4
.L_51:
        /*0028*/ 	.byte	0x04, 0x17
        /*002a*/ 	.short	(.L_53 - .L_52)
.L_52:
        /*002c*/ 	.word	0x00000000
        /*0030*/ 	.short	0x0000
        /*0032*/ 	.short	0x0000
        /*0034*/ 	.byte	0x00, 0xf5, 0x21, 0x00


	//----- nvinfo : EIATTR_SPARSE_MMA_MASK
	.align		4
.L_53:
        /*0038*/ 	.byte	0x03, 0x50
        /*003a*/ 	.short	0x0000


	//----- nvinfo : EIATTR_MAXREG_COUNT
	.align		4
        /*003c*/ 	.byte	0x03, 0x1b
        /*003e*/ 	.short	0x00ff


	//----- nvinfo : EIATTR_NUM_BARRIERS
	.align		4
        /*0040*/ 	.byte	0x02, 0x4c
        /*0042*/ 	.byte	0x01
	.zero		1


	//----- nvinfo : EIATTR_MERCURY_ISA_VERSION
	.align		4
        /*0044*/ 	.byte	0x03, 0x5f
        /*0046*/ 	.short	0x0101


	//----- nvinfo : EIATTR_VRC_CTA_INIT_COUNT
	.align		4
        /*0048*/ 	.byte	0x02, 0x4a
	.zero		1
	.zero		1


	//----- nvinfo : EIATTR_EXIT_INSTR_OFFSETS
	.align		4
        /*004c*/ 	.byte	0x04, 0x1c
        /*004e*/ 	.short	(.L_55 - .L_54)


	//   ....[0]....
.L_54:
        /*0050*/ 	.word	0x000002f0


	//   ....[1]....
        /*0054*/ 	.word	0x00000340


	//----- nvinfo : EIATTR_CBANK_PARAM_SIZE
	.align		4
.L_55:
        /*0058*/ 	.byte	0x03, 0x19
        /*005a*/ 	.short	0x0018


	//----- nvinfo : EIATTR_PARAM_CBANK
	.align		4
        /*005c*/ 	.byte	0x04, 0x0a
        /*005e*/ 	.short	(.L_57 - .L_56)
	.align		4
.L_56:
        /*0060*/ 	.word	index@(.nv.constant0._Z16reduceUnrolling2PimS_)
        /*0064*/ 	.short	0x0380
        /*0066*/ 	.short	0x0018


	//----- nvinfo : EIATTR_SW_WAR
	.align		4
.L_57:
        /*0068*/ 	.byte	0x04, 0x36
        /*006a*/ 	.short	(.L_59 - .L_58)
.L_58:
        /*006c*/ 	.word	0x00000008
.L_59:


//--------------------- .nv.info._Z17reduceBlksKernel3PiiS_ --------------------------
	.section	.nv.info._Z17reduceBlksKernel3PiiS_,"",@"SHT_CUDA_INFO"
	.sectionflags	@""
	.align	4


	//----- nvinfo : EIATTR_CUDA_API_VERSION
	.align		4
        /*0000*/ 	.byte	0x04, 0x37
        /*0002*/ 	.short	(.L_61 - .L_60)
.L_60:
        /*0004*/ 	.word	0x00000082


	//----- nvinfo : EIATTR_KPARAM_INFO
	.align		4
.L_61:
        /*0008*/ 	.byte	0x04, 0x17
        /*000a*/ 	.short	(.L_63 - .L_62)
.L_62:
        /*000c*/ 	.word	0x00000000
        /*0010*/ 	.short	0x0002
        /*0012*/ 	.short	0x0010
        /*0014*/ 	.byte	0x00, 0xf5, 0x21, 0x00


	//----- nvinfo : EIATTR_KPARAM_INFO
	.align		4
.L_63:
        /*0018*/ 	.byte	0x04, 0x17
        /*001a*/ 	.short	(.L_65 - .L_64)
.L_64:
        /*001c*/ 	.word	0x00000000
        /*0020*/ 	.short	0x0001
        /*0022*/ 	.short	0x0008
        /*0024*/ 	.byte	0x00, 0xf0, 0x11, 0x00


	//----- nvinfo : EIATTR_KPARAM_INFO
	.align		4
.L_65:
        /*0028*/ 	.byte	0x04, 0x17
        /*002a*/ 	.short	(.L_67 - .L_66)
.L_66:
        /*002c*/ 	.word	0x00000000
        /*0030*/ 	.short	0x0000
        /*0032*/ 	.short	0x0000
        /*0034*/ 	.byte	0x00, 0xf5, 0x21, 0x00


	//----- nvinfo : EIATTR_SPARSE_MMA_MASK
	.align		4
.L_67:
        /*0038*/ 	.byte	0x03, 0x50
        /*003a*/ 	.short	0x0000


	//----- nvinfo : EIATTR_MAXREG_COUNT
	.align		4
        /*003c*/ 	.byte	0x03, 0x1b
        /*003e*/ 	.short	0x00ff


	//----- nvinfo : EIATTR_NUM_BARRIERS
	.align		4
        /*0040*/ 	.byte	0x02, 0x4c
        /*0042*/ 	.byte	0x01
	.zero		1


	//----- nvinfo : EIATTR_MERCURY_ISA_VERSION
	.align		4
        /*0044*/ 	.byte	0x03, 0x5f
        /*0046*/ 	.short	0x0101


	//----- nvinfo : EIATTR_VRC_CTA_INIT_COUNT
	.align		4
        /*0048*/ 	.byte	0x02, 0x4a
	.zero		1
	.zero		1


	//----- nvinfo : EIATTR_EXIT_INSTR_OFFSETS
	.align		4
        /*004c*/ 	.byte	0x04, 0x1c
        /*004e*/ 	.short	(.L_69 - .L_68)


	//   ....[0]....
.L_68:
        /*0050*/ 	.word	0x000000d0


	//   ....[1]....
        /*0054*/ 	.word	0x00000220


	//   ....[2]....
        /*0058*/ 	.word	0x00000270


	//----- nvinfo : EIATTR_CBANK_PARAM_SIZE
	.align		4
.L_69:
        /*005c*/ 	.byte	0x03, 0x19
        /*005e*/ 	.short	0x0018


	//----- nvinfo : EIATTR_PARAM_CBANK
	.align		4
        /*0060*/ 	.byte	0x04, 0x0a
        /*0062*/ 	.short	(.L_71 - .L_70)
	.align		4
.L_70:
        /*0064*/ 	.word	index@(.nv.constant0._Z17reduceBlksKernel3PiiS_)
        /*0068*/ 	.short	0x0380
        /*006a*/ 	.short	0x0018


	//----- nvinfo : EIATTR_SW_WAR
	.align		4
.L_71:
        /*006c*/ 	.byte	0x04, 0x36
        /*006e*/ 	.short	(.L_73 - .L_72)
.L_72:
        /*0070*/ 	.word	0x00000008
.L_73:


//--------------------- .nv.info._Z17reduceBlksKernel2PiiS_ --------------------------
	.section	.nv.info._Z17reduceBlksKernel2PiiS_,"",@"SHT_CUDA_INFO"
	.sectionflags	@""
	.align	4


	//----- nvinfo : EIATTR_CUDA_API_VERSION
	.align		4
        /*0000*/ 	.byte	0x04, 0x37
        /*0002*/ 	.short	(.L_75 - .L_74)
.L_74:
        /*0004*/ 	.word	0x00000082


	//----- nvinfo : EIATTR_KPARAM_INFO
	.align		4
.L_75:
        /*0008*/ 	.byte	0x04, 0x17
        /*000a*/ 	.short	(.L_77 - .L_76)
.L_76:
        /*000c*/ 	.word	0x00000000
        /*0010*/ 	.short	0x0002
        /*0012*/ 	.short	0x0010
        /*0014*/ 	.byte	0x00, 0xf5, 0x21, 0x00


	//----- nvinfo : EIATTR_KPARAM_INFO
	.align		4
.L_77:
        /*0018*/ 	.byte	0x04, 0x17
        /*001a*/ 	.short	(.L_79 - .L_78)
.L_78:
        /*001c*/ 	.word	0x00000000
        /*0020*/ 	.short	0x0001
        /*0022*/ 	.short	0x0008
        /*0024*/ 	.byte	0x00, 0xf0, 0x11, 0x00


	//----- nvinfo : EIATTR_KPARAM_INFO
	.align		4
.L_79:
        /*0028*/ 	.byte	0x04, 0x17
        /*002a*/ 	.short	(.L_81 - .L_80)
.L_80:
        /*002c*/ 	.word	0x00000000
        /*0030*/ 	.short	0x0000
        /*0032*/ 	.short	0x0000
        /*0034*/ 	.byte	0x00, 0xf5, 0x21, 0x00


	//----- nvinfo : EIATTR_SPARSE_MMA_MASK
	.align		4
.L_81:
        /*0038*/ 	.byte	0x03, 0x50
        /*003a*/ 	.short	0x0000


	//----- nvinfo : EIATTR_MAXREG_COUNT
	.align		4
        /*003c*/ 	.byte	0x03, 0x1b
        /*003e*/ 	.short	0x00ff


	//----- nvinfo : EIATTR_NUM_BARRIERS
	.align		4
        /*0040*/ 	.byte	0x02, 0x4c
        /*0042*/ 	.byte	0x01
	.zero		1


	//----- nvinfo : EIATTR_MERCURY_ISA_VERSION
	.align		4
        /*0044*/ 	.byte	0x03, 0x5f
        /*0046*/ 	.short	0x0101


	//----- nvinfo : EIATTR_VRC_CTA_INIT_COUNT
	.align		4
        /*0048*/ 	.byte	0x02, 0x4a
	.zero		1
	.zero		1


	//----- nvinfo : EIATTR_EXIT_INSTR_OFFSETS
	.align		4
        /*004c*/ 	.byte	0x04, 0x1c
        /*004e*/ 	.short	(.L_83 - .L_82)


	//   ....[0]....
.L_82:
        /*0050*/ 	.word	0x00000340


	//   ....[1]....
        /*0054*/ 	.word	0x000003c0


	//----- nvinfo : EIATTR_CRS_STACK_SIZE
	.align		4
.L_83:
        /*0058*/ 	.byte	0x04, 0x1e
        /*005a*/ 	.short	(.L_85 - .L_84)
.L_84:
        /*005c*/ 	.word	0x00000000


	//----- nvinfo : EIATTR_CBANK_PARAM_SIZE
	.align		4
.L_85:
        /*0060*/ 	.byte	0x03, 0x19
        /*0062*/ 	.short	0x0018


	//----- nvinfo : EIATTR_PARAM_CBANK
	.align		4
        /*0064*/ 	.byte	0x04, 0x0a
        /*0066*/ 	.short	(.L_87 - .L_86)
	.align		4
.L_86:
        /*0068*/ 	.word	index@(.nv.constant0._Z17reduceBlksKernel2PiiS_)
        /*006c*/ 	.short	0x0380
        /*006e*/ 	.short	0x0018


	//----- nvinfo : EIATTR_SW_WAR
	.align		4
.L_87:
        /*0070*/ 	.byte	0x04, 0x36
        /*0072*/ 	.short	(.L_89 - .L_88)
.L_88:
        /*0074*/ 	.word	0x00000008
.L_89:


//--------------------- .nv.info._Z17reduceBlksKernel1PiiS_ --------------------------
	.section	.nv.info._Z17reduceBlksKernel1PiiS_,"",@"SHT_CUDA_INFO"
	.sectionflags	@""
	.align	4


	//----- nvinfo : EIATTR_CUDA_API_VERSION
	.align		4
        /*0000*/ 	.byte	0x04, 0x37
        /*0002*/ 	.short	(.L_91 - .L_90)
.L_90:
        /*0004*/ 	.word	0x00000082


	//----- nvinfo : EIATTR_KPARAM_INFO
	.align		4
.L_91:
        /*0008*/ 	.byte	0x04, 0x17
        /*000a*/ 	.short	(.L_93 - .L_92)
.L_92:
        /*000c*/ 	.word	0x00000000
        /*0010*/ 	.short	0x0002
        /*0012*/ 	.short	0x0010
        /*0014*/ 	.byte	0x00, 0xf5, 0x21, 0x00


	//----- nvinfo : EIATTR_KPARAM_INFO
	.align		4
.L_93:
        /*0018*/ 	.byte	0x04, 0x17
        /*001a*/ 	.short	(.L_95 - .L_94)
.L_94:
        /*001c*/ 	.word	0x00000000
        /*0020*/ 	.short	0x0001
        /*0022*/ 	.short	0x0008
        /*0024*/ 	.byte	0x00, 0xf0, 0x11, 0x00


	//----- nvinfo : EIATTR_KPARAM_INFO
	.align		4
.L_95:
        /*0028*/ 	.byte	0x04, 0x17
        /*002a*/ 	.short	(.L_97 - .L_96)
.L_96:
        /*002c*/ 	.word	0x00000000
        /*0030*/ 	.short	0x0000
        /*0032*/ 	.short	0x0000
        /*0034*/ 	.byte	0x00, 0xf5, 0x21, 0x00


	//----- nvinfo : EIATTR_SPARSE_MMA_MASK
	.align		4
.L_97:
        /*0038*/ 	.byte	0x03, 0x50
        /*003a*/ 	.short	0x0000


	//----- nvinfo : EIATTR_MAXREG_COUNT
	.align		4
        /*003c*/ 	.byte	0x03, 0x1b
        /*003e*/ 	.short	0x00ff


	//----- nvinfo : EIATTR_NUM_BARRIERS
	.align		4
        /*0040*/ 	.byte	0x02, 0x4c
        /*0042*/ 	.byte	0x01
	.zero		1


	//----- nvinfo : EIATTR_MERCURY_ISA_VERSION
	.align		4
        /*0044*/ 	.byte	0x03, 0x5f
        /*0046*/ 	.short	0x0101


	//----- nvinfo : EIATTR_VRC_CTA_INIT_COUNT
	.align		4
        /*0048*/ 	.byte	0x02, 0x4a
	.zero		1
	.zero		1


	//----- nvinfo : EIATTR_EXIT_INSTR_OFFSETS
	.align		4
        /*004c*/ 	.byte	0x04, 0x1c
        /*004e*/ 	.short	(.L_99 - .L_98)


	//   ....[0]....
.L_98:
        /*0050*/ 	.word	0x00000250


	//   ....[1]....
        /*0054*/ 	.word	0x000002c0


	//----- nvinfo : EIATTR_CBANK_PARAM_SIZE
	.align		4
.L_99:
        /*0058*/ 	.byte	0x03, 0x19
        /*005a*/ 	.short	0x0018


	//----- nvinfo : EIATTR_PARAM_CBANK
	.align		4
        /*005c*/ 	.byte	0x04, 0x0a
        /*005e*/ 	.short	(.L_101 - .L_100)
	.align		4
.L_100:
        /*0060*/ 	.word	index@(.nv.constant0._Z17reduceBlksKernel1PiiS_)
        /*0064*/ 	.short	0x0380
        /*0066*/ 	.short	0x0018


	//----- nvinfo : EIATTR_SW_WAR
	.align		4
.L_101:
        /*0068*/ 	.byte	0x04, 0x36
        /*006a*/ 	.short	(.L_103 - .L_102)
.L_102:
        /*006c*/ 	.word	0x00000008
.L_103:


//--------------------- .nv.callgraph             --------------------------
	.section	.nv.callgraph,"",@"SHT_CUDA_CALLGRAPH"
	.align	4
	.sectionentsize	8
	.align		4
        /*0000*/ 	.word	0x00000000
	.align		4
        /*0004*/ 	.word	0xffffffff
	.align		4
        /*0008*/ 	.word	0x00000000
	.align		4
        /*000c*/ 	.word	0xfffffffe
	.align		4
        /*0010*/ 	.word	0x00000000
	.align		4
        /*0014*/ 	.word	0xfffffffd
	.align		4
        /*0018*/ 	.word	0x00000000
	.align		4
        /*001c*/ 	.word	0xfffffffc


//--------------------- .text._Z18reduceUnrollWarps8PimS_ --------------------------
	.section	.text._Z18reduceUnrollWarps8PimS_,"ax",@progbits
	.align	128
        .global         _Z18reduceUnrollWarps8PimS_
        .type           _Z18reduceUnrollWarps8PimS_,@function
        .size           _Z18reduceUnrollWarps8PimS_,(.L_x_16 - _Z18reduceUnrollWarps8PimS_)
        .other          _Z18reduceUnrollWarps8PimS_,@"STO_CUDA_ENTRY STV_DEFAULT"
_Z18reduceUnrollWarps8PimS_:
.text._Z18reduceUnrollWarps8PimS_:
[----:B------:R-:W-:Y:S01]  /*0000*/  LDC R1, c[0x0][0x37c] ;  /* 0x0000df00ff017b82 */ /* 0x000fe20000000800 */
[----:B------:R-:W0:Y:S07]  /*0010*/  S2R R0, SR_CTAID.X ;  /* 0x0000000000007919 */ /* 0x000e2e0000002500 */
[----:B------:R-:W1:Y:S01]  /*0020*/  LDC R17, c[0x0][0x360] ;  /* 0x0000d800ff117b82 */ /* 0x000e620000000800 */
[----:B------:R-:W2:Y:S01]  /*0030*/  LDCU.64 UR4, c[0x0][0x388] ;  /* 0x00007100ff0477ac */ /* 0x000ea20008000a00 */
[----:B------:R-:W-:Y:S01]  /*0040*/  BSSY.RECONVERGENT B0, `(.L_x_0) ;  /* 0x000002a000007945 */ /* 0x000fe20003800200 */
[----:B------:R-:W3:Y:S05]  /*0050*/  S2R R9, SR_TID.X ;  /* 0x0000000000097919 */ /* 0x000eea0000002100 */
[----:B------:R-:W4:Y:S01]  /*0060*/  LDC.64 R10, c[0x0][0x380] ;  /* 0x0000e000ff0a7b82 */ /* 0x000f220000000a00 */
[----:B-1----:R-:W-:Y:S01]  /*0070*/  ISETP.GE.U32.AND P2, PT, R17, 0x42, PT ;  /* 0x000000421100780c */ /* 0x002fe20003f46070 */
[----:B0-----:R-:W-:-:S04]  /*0080*/  IMAD R2, R0, R17, RZ ;  /* 0x0000001100027224 */ /* 0x001fc800078e02ff */
[----:B------:R-:W-:Y:S02]  /*0090*/  IMAD.SHL.U32 R4, R2, 0x8, RZ ;  /* 0x0000000802047824 */ /* 0x000fe400078e00ff */
[----:B------:R-:W-:Y:S02]  /*00a0*/  IMAD R2, R17, 0x7, RZ ;  /* 0x0000000711027824 */ /* 0x000fe400078e02ff */
[----:B---3--:R-:W-:-:S05]  /*00b0*/  IMAD.IADD R7, R4, 0x1, R9 ;  /* 0x0000000104077824 */ /* 0x008fca00078e0209 */
[----:B------:R-:W-:-:S04]  /*00c0*/  IADD3 R2, P1, PT, R2, R7, RZ ;  /* 0x0000000702027210 */ /* 0x000fc80007f3e0ff */
[----:B--2---:R-:W-:Y:S01]  /*00d0*/  ISETP.GE.U32.AND P0, PT, R2, UR4, PT ;  /* 0x0000000402007c0c */ /* 0x004fe2000bf06070 */
[----:B------:R-:W-:Y:S01]  /*00e0*/  IMAD.X R3, RZ, RZ, RZ, P1 ;  /* 0x000000ffff037224 */ /* 0x000fe200008e06ff */
[C---:B----4-:R-:W-:Y:S02]  /*00f0*/  LEA R2, P3, R4.reuse, R10, 0x2 ;  /* 0x0000000a04027211 */ /* 0x050fe400078610ff */
[----:B------:R-:W-:Y:S02]  /*0100*/  ISETP.GT.U32.AND P1, PT, R9, 0x1f, PT ;  /* 0x0000001f0900780c */ /* 0x000fe40003f24070 */
[----:B------:R-:W-:Y:S01]  /*0110*/  ISETP.GE.U32.AND.EX P0, PT, R3, UR5, PT, P0 ;  /* 0x0000000503007c0c */ /* 0x000fe2000bf06100 */
[----:B------:R-:W0:Y:S01]  /*0120*/  LDCU.64 UR4, c[0x0][0x358] ;  /* 0x00006b00ff0477ac */ /* 0x000e220008000a00 */
[----:B------:R-:W-:Y:S02]  /*0130*/  LEA.HI.X R3, R4, R11, RZ, 0x2, P3 ;  /* 0x0000000b04037211 */ /* 0x000fe400018f14ff */
[----:B------:R-:W-:-:S04]  /*0140*/  LEA R4, P3, R9, R2, 0x2 ;  /* 0x0000000209047211 */ /* 0x000fc800078610ff */
[----:B------:R-:W-:-:S05]  /*0150*/  LEA.HI.X R5, R9, R3, RZ, 0x2, P3 ;  /* 0x0000000309057211 */ /* 0x000fca00018f14ff */
[----:B------:R-:W-:Y:S05]  /*0160*/  @P0 BRA `(.L_x_1) ;  /* 0x00000000005c0947 */ /* 0x000fea0003800000 */
[----:B------:R-:W1:Y:S02]  /*0170*/  LDCU.64 UR6, c[0x0][0x380] ;  /* 0x00007000ff0677ac */ /* 0x000e640008000a00 */
[----:B-1----:R-:W-:-:S04]  /*0180*/  LEA R6, P0, R7, UR6, 0x2 ;  /* 0x0000000607067c11 */ /* 0x002fc8000f8010ff */
[----:B------:R-:W-:-:S03]  /*0190*/  LEA.HI.X R7, R7, UR7, RZ, 0x2, P0 ;  /* 0x0000000707077c11 */ /* 0x000fc600080f14ff */
[C---:B------:R-:W-:Y:S02]  /*01a0*/  IMAD.WIDE.U32 R22, R17.reuse, 0x4, R6 ;  /* 0x0000000411167825 */ /* 0x040fe400078e0006 */
[----:B0-----:R-:W2:Y:S02]  /*01b0*/  LDG.E R8, desc[UR4][R6.64] ;  /* 0x0000000406087981 */ /* 0x001ea4000c1e1900 */
[C---:B------:R-:W-:Y:S02]  /*01c0*/  IMAD.WIDE.U32 R24, R17.reuse, 0x4, R22 ;  /* 0x0000000411187825 */ /* 0x040fe400078e0016 */
[----:B------:R-:W2:Y:S02]  /*01d0*/  LDG.E R23, desc[UR4][R22.64] ;  /* 0x0000000416177981 */ /* 0x000ea4000c1e1900 */
[C---:B------:R-:W-:Y:S02]  /*01e0*/  IMAD.WIDE.U32 R10, R17.reuse, 0x4, R24 ;  /* 0x00000004110a7825 */ /* 0x040fe400078e0018 */
[----:B------:R-:W2:Y:S02]  /*01f0*/  LDG.E R24, desc[UR4][R24.64] ;  /* 0x0000000418187981 */ /* 0x000ea4000c1e1900 */
[----:B------:R-:W-:-:S02]  /*0200*/  IMAD.WIDE.U32 R14, R17, 0x4, R10 ;  /* 0x00000004110e7825 */ /* 0x000fc400078e000a */
[----:B------:R-:W3:Y:S02]  /*0210*/  LDG.E R10, desc[UR4][R10.64] ;  /* 0x000000040a0a7981 */ /* 0x000ee4000c1e1900 */
[C---:B------:R-:W-:Y:S02]  /*0220*/  IMAD.WIDE.U32 R12, R17.reuse, 0x4, R14 ;  /* 0x00000004110c7825 */ /* 0x040fe400078e000e */
[----:B------:R-:W3:Y:S02]  /*0230*/  LDG.E R15, desc[UR4][R14.64] ;  /* 0x000000040e0f7981 */ /* 0x000ee4000c1e1900 */
[C---:B------:R-:W-:Y:S02]  /*0240*/  IMAD.WIDE.U32 R18, R17.reuse, 0x4, R12 ;  /* 0x0000000411127825 */ /* 0x040fe400078e000c */
[----:B------:R-:W4:Y:S02]  /*0250*/  LDG.E R12, desc[UR4][R12.64] ;  /* 0x000000040c0c7981 */ /* 0x000f24000c1e1900 */
[----:B------:R-:W-:-:S02]  /*0260*/  IMAD.WIDE.U32 R20, R17, 0x4, R18 ;  /* 0x0000000411147825 */ /* 0x000fc400078e0012 */
[----:B------:R-:W4:Y:S04]  /*0270*/  LDG.E R19, desc[UR4][R18.64] ;  /* 0x0000000412137981 */ /* 0x000f28000c1e1900 */
[----:B------:R-:W5:Y:S01]  /*0280*/  LDG.E R20, desc[UR4][R20.64] ;  /* 0x0000000414147981 */ /* 0x000f62000c1e1900 */
[----:B--2---:R-:W-:-:S04]  /*0290*/  IADD3 R8, PT, PT, R24, R23, R8 ;  /* 0x0000001718087210 */ /* 0x004fc80007ffe008 */
[----:B---3--:R-:W-:-:S04]  /*02a0*/  IADD3 R8, PT, PT, R15, R8, R10 ;  /* 0x000000080f087210 */ /* 0x008fc80007ffe00a */
[----:B----4-:R-:W-:-:S05]  /*02b0*/  IADD3 R23, PT, PT, R19, R8, R12 ;  /* 0x0000000813177210 */ /* 0x010fca0007ffe00c */
[----:B-----5:R-:W-:-:S05]  /*02c0*/  IMAD.IADD R23, R20, 0x1, R23 ;  /* 0x0000000114177824 */ /* 0x020fca00078e0217 */
[----:B------:R1:W-:Y:S02]  /*02d0*/  STG.E desc[UR4][R6.64], R23 ;  /* 0x0000001706007986 */ /* 0x0003e4000c101904 */
.L_x_1:
[----:B0-----:R-:W-:Y:S05]  /*02e0*/  BSYNC.RECONVERGENT B0 ;  /* 0x0000000000007941 */ /* 0x001fea0003800200 */
.L_x_0:
[----:B------:R-:W-:Y:S06]  /*02f0*/  BAR.SYNC.DEFER_BLOCKING 0x0 ;  /* 0x0000000000007b1d */ /* 0x000fec0000010000 */
[----:B------:R-:W-:Y:S05]  /*0300*/  @!P2 BRA `(.L_x_2) ;  /* 0x000000000040a947 */ /* 0x000fea0003800000 */
[----:B------:R-:W-:Y:S01]  /*0310*/  SHF.R.U32.HI R8, RZ, 0x1, R17 ;  /* 0x00000001ff087819 */ /* 0x000fe20000011611 */
[----:B------:R-:W-:-:S07]  /*0320*/  IMAD.MOV.U32 R10, RZ, RZ, RZ ;  /* 0x000000ffff0a7224 */ /* 0x000fce00078e00ff */
.L_x_3:
[----:B------:R-:W-:-:S04]  /*0330*/  ISETP.GT.U32.AND P0, PT, R8, R9, PT ;  /* 0x000000090800720c */ /* 0x000fc80003f04070 */
[----:B------:R-:W-:-:S13]  /*0340*/  ISETP.GT.U32.AND.EX P0, PT, R10, RZ, PT, P0 ;  /* 0x000000ff0a00720c */ /* 0x000fda0003f04100 */
[C---:B-1----:R-:W-:Y:S01]  /*0350*/  @P0 LEA R6, P2, R8.reuse, R4, 0x2 ;  /* 0x0000000408060211 */ /* 0x042fe200078410ff */
[----:B------:R-:W2:Y:S03]  /*0360*/  @P0 LDG.E R11, desc[UR4][R4.64] ;  /* 0x00000004040b0981 */ /* 0x000ea6000c1e1900 */
[----:B------:R-:W-:-:S05]  /*0370*/  @P0 LEA.HI.X R7, R8, R5, R10, 0x2, P2 ;  /* 0x0000000508070211 */ /* 0x000fca00010f140a */
[----:B------:R-:W2:Y:S02]  /*0380*/  @P0 LDG.E R6, desc[UR4][R6.64] ;  /* 0x0000000406060981 */ /* 0x000ea4000c1e1900 */
[----:B--2---:R-:W-:-:S05]  /*0390*/  @P0 IMAD.IADD R11, R6, 0x1, R11 ;  /* 0x00000001060b0824 */ /* 0x004fca00078e020b */
[----:B------:R0:W-:Y:S01]  /*03a0*/  @P0 STG.E desc[UR4][R4.64], R11 ;  /* 0x0000000b04000986 */ /* 0x0001e2000c101904 */
[----:B------:R-:W-:Y:S01]  /*03b0*/  BAR.SYNC.DEFER_BLOCKING 0x0 ;  /* 0x0000000000007b1d */ /* 0x000fe20000010000 */
[----:B------:R-:W-:-:S04]  /*03c0*/  ISETP.GT.U32.AND P0, PT, R8, 0x41, PT ;  /* 0x000000410800780c */ /* 0x000fc80003f04070 */
[----:B------:R-:W-:Y:S02]  /*03d0*/  ISETP.GT.U32.AND.EX P0, PT, R10, RZ, PT, P0 ;  /* 0x000000ff0a00720c */ /* 0x000fe40003f04100 */
[--C-:B------:R-:W-:Y:S02]  /*03e0*/  SHF.R.U64 R8, R8, 0x1, R10.reuse ;  /* 0x0000000108087819 */ /* 0x100fe4000000120a */
[----:B------:R-:W-:-:S09]  /*03f0*/  SHF.R.U32.HI R10, RZ, 0x1, R10 ;  /* 0x00000001ff0a7819 */ /* 0x000fd2000001160a */
[----:B0-----:R-:W-:Y:S05]  /*0400*/  @P0 BRA `(.L_x_3) ;  /* 0xfffffffc00c80947 */ /* 0x001fea000383ffff */
.L_x_2:
[----:B------:R-:W-:Y:S05]  /*0410*/  @P1 EXIT ;  /* 0x000000000000194d */ /* 0x000fea0003800000 */
[----:B-1----:R-:W2:Y:S04]  /*0420*/  LDG.E.STRONG.SYS R6, desc[UR4][R4.64+0x80] ;  /* 0x0000800404067981 */ /* 0x002ea8000c1f5900 */
[----:B------:R-:W2:Y:S02]  /*0430*/  LDG.E.STRONG.SYS R7, desc[UR4][R4.64] ;  /* 0x0000000404077981 */ /* 0x000ea4000c1f5900 */
[----:B--2---:R-:W-:-:S05]  /*0440*/  IMAD.IADD R7, R6, 0x1, R7 ;  /* 0x0000000106077824 */ /* 0x004fca00078e0207 */
[----:B------:R0:W-:Y:S04]  /*0450*/  STG.E.STRONG.SYS desc[UR4][R4.64], R7 ;  /* 0x0000000704007986 */ /* 0x0001e8000c115904 */
[----:B------:R-:W2:Y:S04]  /*0460*/  LDG.E.STRONG.SYS R6, desc[UR4][R4.64+0x40] ;  /* 0x0000400404067981 */ /* 0x000ea8000c1f5900 */
[----:B------:R-:W2:Y:S02]  /*0470*/  LDG.E.STRONG.SYS R11, desc[UR4][R4.64] ;  /* 0x00000004040b7981 */ /* 0x000ea4000c1f5900 */
[----:B--2---:R-:W-:-:S05]  /*0480*/  IMAD.IADD R11, R6, 0x1, R11 ;  /* 0x00000001060b7824 */ /* 0x004fca00078e020b */
[----:B------:R1:W-:Y:S04]  /*0490*/  STG.E.STRONG.SYS desc[UR4][R4.64], R11 ;  /* 0x0000000b04007986 */ /* 0x0003e8000c115904 */
[----:B------:R-:W2:Y:S04]  /*04a0*/  LDG.E.STRONG.SYS R6, desc[UR4][R4.64+0x20] ;  /* 0x0000200404067981 */ /* 0x000ea8000c1f5900 */
[----:B------:R-:W2:Y:S02]  /*04b0*/  LDG.E.STRONG.SYS R13, desc[UR4][R4.64] ;  /* 0x00000004040d7981 */ /* 0x000ea4000c1f5900 */
[----:B--2---:R-:W-:-:S05]  /*04c0*/  IMAD.IADD R13, R6, 0x1, R13 ;  /* 0x00000001060d7824 */ /* 0x004fca00078e020d */
[----:B------:R2:W-:Y:S04]  /*04d0*/  STG.E.STRONG.SYS desc[UR4][R4.64], R13 ;  /* 0x0000000d04007986 */ /* 0x0005e8000c115904 */
[----:B------:R-:W3:Y:S04]  /*04e0*/  LDG.E.STRONG.SYS R6, desc[UR4][R4.64+0x10] ;  /* 0x0000100404067981 */ /* 0x000ee8000c1f5900 */
[----:B------:R-:W3:Y:S02]  /*04f0*/  LDG.E.STRONG.SYS R15, desc[UR4][R4.64] ;  /* 0x00000004040f7981 */ /* 0x000ee4000c1f5900 */
[----:B---3--:R-:W-:-:S05]  /*0500*/  IMAD.IADD R15, R6, 0x1, R15 ;  /* 0x00000001060f7824 */ /* 0x008fca00078e020f */
[----:B------:R2:W-:Y:S04]  /*0510*/  STG.E.STRONG.SYS desc[UR4][R4.64], R15 ;  /* 0x0000000f04007986 */ /* 0x0005e8000c115904 */
[----:B------:R-:W3:Y:S04]  /*0520*/  LDG.E.STRONG.SYS R6, desc[UR4][R4.64+0x8] ;  /* 0x0000080404067981 */ /* 0x000ee8000c1f5900 */
[----:B0-----:R-:W3:Y:S02]  /*0530*/  LDG.E.STRONG.SYS R7, desc[UR4][R4.64] ;  /* 0x0000000404077981 */ /* 0x001ee4000c1f5900 */
[----:B---3--:R-:W-:-:S05]  /*0540*/  IMAD.IADD R7, R6, 0x1, R7 ;  /* 0x0000000106077824 */ /* 0x008fca00078e0207 */
[----:B------:R2:W-:Y:S04]  /*0550*/  STG.E.STRONG.SYS desc[UR4][R4.64], R7 ;  /* 0x0000000704007986 */ /* 0x0005e8000c115904 */
[----:B------:R-:W3:Y:S04]  /*0560*/  LDG.E.STRONG.SYS R6, desc[UR4][R4.64+0x4] ;  /* 0x0000040404067981 */ /* 0x000ee8000c1f5900 */
[----:B-1----:R-:W3:Y:S01]  /*0570*/  LDG.E.STRONG.SYS R11, desc[UR4][R4.64] ;  /* 0x00000004040b7981 */ /* 0x002ee2000c1f5900 */
[----:B------:R-:W-:Y:S01]  /*0580*/  ISETP.NE.AND P0, PT, R9, RZ, PT ;  /* 0x000000ff0900720c */ /* 0x000fe20003f05270 */
[----:B---3--:R-:W-:-:S05]  /*0590*/  IMAD.IADD R11, R6, 0x1, R11 ;  /* 0x00000001060b7824 */ /* 0x008fca00078e020b */
[----:B------:R2:W-:Y:S07]  /*05a0*/  STG.E.STRONG.SYS desc[UR4][R4.64], R11 ;  /* 0x0000000b04007986 */ /* 0x0005ee000c115904 */
[----:B------:R-:W-:Y:S05]  /*05b0*/  @P0 EXIT ;  /* 0x000000000000094d */ /* 0x000fea0003800000 */
[----:B------:R-:W3:Y:S01]  /*05c0*/  LDG.E R3, desc[UR4][R2.64] ;  /* 0x0000000402037981 */ /* 0x000ee2000c1e1900 */
[----:B--2---:R-:W0:Y:S02]  /*05d0*/  LDC.64 R4, c[0x0][0x390] ;  /* 0x0000e400ff047b82 */ /* 0x004e240000000a00 */
[----:B0-----:R-:W-:-:S05]  /*05e0*/  IMAD.WIDE.U32 R4, R0, 0x4, R4 ;  /* 0x0000000400047825 */ /* 0x001fca00078e0004 */
[----:B---3--:R-:W-:Y:S01]  /*05f0*/  STG.E desc[UR4][R4.64], R3 ;  /* 0x0000000304007986 */ /* 0x008fe2000c101904 */
[----:B------:R-:W-:Y:S05]  /*0600*/  EXIT ;  /* 0x000000000000794d */ /* 0x000fea0003800000 */
.L_x_4:
[----:B------:R-:W-:-:S00]  /*0610*/  BRA `(.L_x_4) ;  /* 0xfffffffc00fc7947 */ /* 0x000fc0000383ffff */
[----:B------:R-:W-:-:S00]  /*0620*/  NOP ;  /* 0x0000000000007918 */ /* 0x000fc00000000000 */
        /* <DEDUP_REMOVED lines=13> */
.L_x_16:


//--------------------- .text._Z16reduceUnrolling2PimS_ --------------------------
	.section	.text._Z16reduceUnrolling2PimS_,"ax",@progbits
	.align	128
        .global         _Z16reduceUnrolling2PimS_
        .type           _Z16reduceUnrolling2PimS_,@function
        .size           _Z16reduceUnrolling2PimS_,(.L_x_17 - _Z16reduceUnrolling2PimS_)
        .other          _Z16reduceUnrolling2PimS_,@"STO_CUDA_ENTRY STV_DEFAULT"
_Z16reduceUnrolling2PimS_:
.text._Z16reduceUnrolling2PimS_:
[----:B------:R-:W-:Y:S01]  /*0000*/  LDC R1, c[0x0][0x37c] ;  /* 0x0000df00ff017b82 */ /* 0x000fe20000000800 */
[----:B------:R-:W0:Y:S01]  /*0010*/  S2R R0, SR_CTAID.X ;  /* 0x0000000000007919 */ /* 0x000e220000002500 */
[----:B------:R-:W0:Y:S06]  /*0020*/  LDCU UR4, c[0x0][0x360] ;  /* 0x00006c00ff0477ac */ /* 0x000e2c0008000800 */
[----:B------:R-:W1:Y:S01]  /*0030*/  LDC.64 R12, c[0x0][0x380] ;  /* 0x0000e000ff0c7b82 */ /* 0x000e620000000a00 */
[----:B------:R-:W2:Y:S01]  /*0040*/  S2R R11, SR_TID.X ;  /* 0x00000000000b7919 */ /* 0x000ea20000002100 */
[----:B------:R-:W3:Y:S01]  /*0050*/  LDCU.64 UR6, c[0x0][0x388] ;  /* 0x00007100ff0677ac */ /* 0x000ee20008000a00 */
[----:B0-----:R-:W-:-:S04]  /*0060*/  IMAD R2, R0, UR4, RZ ;  /* 0x0000000400027c24 */ /* 0x001fc8000f8e02ff */
[----:B------:R-:W-:-:S04]  /*0070*/  IMAD.SHL.U32 R3, R2, 0x2, RZ ;  /* 0x0000000202037824 */ /* 0x000fc800078e00ff */
[----:B--2---:R-:W-:-:S05]  /*0080*/  IMAD.IADD R2, R3, 0x1, R11 ;  /* 0x0000000103027824 */ /* 0x004fca00078e020b */
[----:B------:R-:W-:-:S04]  /*0090*/  IADD3 R5, P1, PT, R2, UR4, RZ ;  /* 0x0000000402057c10 */ /* 0x000fc8000ff3e0ff */
[----:B---3--:R-:W-:Y:S01]  /*00a0*/  ISETP.GE.U32.AND P0, PT, R5, UR6, PT ;  /* 0x0000000605007c0c */ /* 0x008fe2000bf06070 */
[----:B------:R-:W-:-:S05]  /*00b0*/  IMAD.X R8, RZ, RZ, RZ, P1 ;  /* 0x000000ffff087224 */ /* 0x000fca00008e06ff */
[----:B------:R-:W-:Y:S01]  /*00c0*/  ISETP.GE.U32.AND.EX P0, PT, R8, UR7, PT, P0 ;  /* 0x0000000708007c0c */ /* 0x000fe2000bf06100 */
[----:B------:R-:W0:-:S12]  /*00d0*/  LDCU.64 UR6, c[0x0][0x358] ;  /* 0x00006b00ff0677ac */ /* 0x000e180008000a00 */
[CC--:B-1----:R-:W-:Y:S02]  /*00e0*/  @!P0 LEA R6, P1, R5.reuse, R12.reuse, 0x2 ;  /* 0x0000000c05068211 */ /* 0x0c2fe400078210ff */
[C---:B------:R-:W-:Y:S02]  /*00f0*/  @!P0 LEA R4, P2, R2.reuse, R12, 0x2 ;  /* 0x0000000c02048211 */ /* 0x040fe400078410ff */
[-C--:B------:R-:W-:Y:S02]  /*0100*/  @!P0 LEA.HI.X R7, R5, R13.reuse, R8, 0x2, P1 ;  /* 0x0000000d05078211 */ /* 0x080fe400008f1408 */
[----:B------:R-:W-:-:S03]  /*0110*/  @!P0 LEA.HI.X R5, R2, R13, RZ, 0x2, P2 ;  /* 0x0000000d02058211 */ /* 0x000fc600010f14ff */
[----:B0-----:R-:W2:Y:S04]  /*0120*/  @!P0 LDG.E R6, desc[UR6][R6.64] ;  /* 0x0000000606068981 */ /* 0x001ea8000c1e1900 */
[----:B------:R-:W2:Y:S01]  /*0130*/  @!P0 LDG.E R9, desc[UR6][R4.64] ;  /* 0x0000000604098981 */ /* 0x000ea2000c1e1900 */
[----:B------:R-:W-:Y:S01]  /*0140*/  UISETP.GE.U32.AND UP0, UPT, UR4, 0x2, UPT ;  /* 0x000000020400788c */ /* 0x000fe2000bf06070 */
[----:B------:R-:W-:Y:S02]  /*0150*/  LEA R2, P2, R3, R12, 0x2 ;  /* 0x0000000c03027211 */ /* 0x000fe400078410ff */
[----:B------:R-:W-:Y:S02]  /*0160*/  ISETP.NE.AND P1, PT, R11, RZ, PT ;  /* 0x000000ff0b00720c */ /* 0x000fe40003f25270 */
[----:B------:R-:W-:Y:S01]  /*0170*/  LEA.HI.X R3, R3, R13, RZ, 0x2, P2 ;  /* 0x0000000d03037211 */ /* 0x000fe200010f14ff */
[----:B--2---:R-:W-:-:S05]  /*0180*/  @!P0 IMAD.IADD R9, R6, 0x1, R9 ;  /* 0x0000000106098824 */ /* 0x004fca00078e0209 */
[----:B------:R0:W-:Y:S01]  /*0190*/  @!P0 STG.E desc[UR6][R4.64], R9 ;  /* 0x0000000904008986 */ /* 0x0001e2000c101906 */
[----:B------:R-:W-:Y:S06]  /*01a0*/  BAR.SYNC.DEFER_BLOCKING 0x0 ;  /* 0x0000000000007b1d */ /* 0x000fec0000010000 */
[----:B------:R-:W-:Y:S05]  /*01b0*/  BRA.U !UP0, `(.L_x_5) ;  /* 0x00000001084c7547 */ /* 0x000fea000b800000 */
[----:B------:R-:W-:Y:S01]  /*01c0*/  USHF.R.U32.HI UR4, URZ, 0x1, UR4 ;  /* 0x00000001ff047899 */ /* 0x000fe20008011604 */
[----:B------:R-:W-:Y:S01]  /*01d0*/  LEA R6, P0, R11, R2, 0x2 ;  /* 0x000000020b067211 */ /* 0x000fe200078010ff */
[----:B------:R-:W-:-:S03]  /*01e0*/  IMAD.MOV.U32 R10, RZ, RZ, RZ ;  /* 0x000000ffff0a7224 */ /* 0x000fc600078e00ff */
[----:B------:R-:W-:Y:S01]  /*01f0*/  LEA.HI.X R7, R11, R3, RZ, 0x2, P0 ;  /* 0x000000030b077211 */ /* 0x000fe200000f14ff */
[----:B------:R-:W-:-:S08]  /*0200*/  IMAD.U32 R8, RZ, RZ, UR4 ;  /* 0x00000004ff087e24 */ /* 0x000fd0000f8e00ff */
.L_x_6:
[----:B------:R-:W-:-:S04]  /*0210*/  ISETP.GT.U32.AND P0, PT, R8, R11, PT ;  /* 0x0000000b0800720c */ /* 0x000fc80003f04070 */
[----:B------:R-:W-:-:S13]  /*0220*/  ISETP.GT.U32.AND.EX P0, PT, R10, RZ, PT, P0 ;  /* 0x000000ff0a00720c */ /* 0x000fda0003f04100 */
[C---:B0-----:R-:W-:Y:S01]  /*0230*/  @P0 LEA R4, P2, R8.reuse, R6, 0x2 ;  /* 0x0000000608040211 */ /* 0x041fe200078410ff */
        /* <DEDUP_REMOVED lines=10> */
[----:B-1----:R-:W-:Y:S05]  /*02e0*/  @P0 BRA `(.L_x_6) ;  /* 0xfffffffc00c80947 */ /* 0x002fea000383ffff */
.L_x_5:
[----:B------:R-:W-:Y:S05]  /*02f0*/  @P1 EXIT ;  /* 0x000000000000194d */ /* 0x000fea0003800000 */
[----:B------:R-:W2:Y:S01]  /*0300*/  LDG.E R3, desc[UR6][R2.64] ;  /* 0x0000000602037981 */ /* 0x000ea2000c1e1900 */
[----:B0-----:R-:W0:Y:S02]  /*0310*/  LDC.64 R4, c[0x0][0x390] ;  /* 0x0000e400ff047b82 */ /* 0x001e240000000a00 */
[----:B0-----:R-:W-:-:S05]  /*0320*/  IMAD.WIDE.U32 R4, R0, 0x4, R4 ;  /* 0x0000000400047825 */ /* 0x001fca00078e0004 */
[----:B--2---:R-:W-:Y:S01]  /*0330*/  STG.E desc[UR6][R4.64], R3 ;  /* 0x0000000304007986 */ /* 0x004fe2000c101906 */
[----:B------:R-:W-:Y:S05]  /*0340*/  EXIT ;  /* 0x000000000000794d */ /* 0x000fea0003800000 */
.L_x_7:
        /* <DEDUP_REMOVED lines=11> */
.L_x_17:


//--------------------- .text._Z17reduceBlksKernel3PiiS_ --------------------------
	.section	.text._Z17reduceBlksKernel3PiiS_,"ax",@progbits
	.align	128
        .global         _Z17reduceBlksKernel3PiiS_
        .type           _Z17reduceBlksKernel3PiiS_,@function
        .size           _Z17reduceBlksKernel3PiiS_,(.L_x_18 - _Z17reduceBlksKernel3PiiS_)
        .other          _Z17reduceBlksKernel3PiiS_,@"STO_CUDA_ENTRY STV_DEFAULT"
_Z17reduceBlksKernel3PiiS_:
.text._Z17reduceBlksKernel3PiiS_:
[----:B------:R-:W-:Y:S01]  /*0000*/  LDC R1, c[0x0][0x37c] ;  /* 0x0000df00ff017b82 */ /* 0x000fe20000000800 */
[----:B------:R-:W0:Y:S01]  /*0010*/  S2R R13, SR_CTAID.X ;  /* 0x00000000000d7919 */ /* 0x000e220000002500 */
[----:B------:R-:W0:Y:S06]  /*0020*/  LDCU UR4, c[0x0][0x360] ;  /* 0x00006c00ff0477ac */ /* 0x000e2c0008000800 */
[----:B------:R-:W1:Y:S01]  /*0030*/  LDC.64 R2, c[0x0][0x380] ;  /* 0x0000e000ff027b82 */ /* 0x000e620000000a00 */
[----:B------:R-:W2:Y:S01]  /*0040*/  S2R R11, SR_TID.X ;  /* 0x00000000000b7919 */ /* 0x000ea20000002100 */
[----:B------:R-:W3:Y:S02]  /*0050*/  LDCU UR6, c[0x0][0x388] ;  /* 0x00007100ff0677ac */ /* 0x000ee40008000800 */
[----:B---3--:R-:W-:Y:S01]  /*0060*/  USHF.R.S32.HI UR5, URZ, 0x1f, UR6 ;  /* 0x0000001fff057899 */ /* 0x008fe20008011406 */
[----:B0-----:R-:W-:-:S04]  /*0070*/  IMAD R0, R13, UR4, RZ ;  /* 0x000000040d007c24 */ /* 0x001fc8000f8e02ff */
[----:B------:R-:W-:-:S04]  /*0080*/  IMAD.SHL.U32 R5, R0, 0x2, RZ ;  /* 0x0000000200057824 */ /* 0x000fc800078e00ff */
[----:B--2---:R-:W-:Y:S02]  /*0090*/  IMAD R0, R11, 0x2, R5 ;  /* 0x000000020b007824 */ /* 0x004fe400078e0205 */
[----:B-1----:R-:W-:-:S03]  /*00a0*/  IMAD.WIDE.U32 R2, R5, 0x4, R2 ;  /* 0x0000000405027825 */ /* 0x002fc600078e0002 */
[----:B------:R-:W-:-:S04]  /*00b0*/  ISETP.GE.U32.AND P0, PT, R0, UR6, PT ;  /* 0x0000000600007c0c */ /* 0x000fc8000bf06070 */
[----:B------:R-:W-:-:S13]  /*00c0*/  ISETP.GE.U32.AND.EX P0, PT, RZ, UR5, PT, P0 ;  /* 0x00000005ff007c0c */ /* 0x000fda000bf06100 */
[----:B------:R-:W-:Y:S05]  /*00d0*/  @P0 EXIT ;  /* 0x000000000000094d */ /* 0x000fea0003800000 */
[C---:B------:R-:W-:Y:S01]  /*00e0*/  LEA R6, P0, R11.reuse, R2, 0x2 ;  /* 0x000000020b067211 */ /* 0x040fe200078010ff */
[----:B------:R-:W-:Y:S01]  /*00f0*/  IMAD.U32 R0, RZ, RZ, UR4 ;  /* 0x00000004ff007e24 */ /* 0x000fe2000f8e00ff */
[----:B------:R-:W0:Y:S01]  /*0100*/  LDCU.64 UR6, c[0x0][0x358] ;  /* 0x00006b00ff0677ac */ /* 0x000e220008000a00 */
[----:B------:R-:W-:Y:S01]  /*0110*/  IMAD.MOV.U32 R8, RZ, RZ, RZ ;  /* 0x000000ffff087224 */ /* 0x000fe200078e00ff */
[----:B------:R-:W-:-:S09]  /*0120*/  LEA.HI.X R7, R11, R3, RZ, 0x2, P0 ;  /* 0x000000030b077211 */ /* 0x000fd200000f14ff */
.L_x_8:
[----:B------:R-:W-:-:S04]  /*0130*/  ISETP.GT.U32.AND P0, PT, R0, R11, PT ;  /* 0x0000000b0000720c */ /* 0x000fc80003f04070 */
[----:B------:R-:W-:-:S13]  /*0140*/  ISETP.GT.U32.AND.EX P0, PT, R8, RZ, PT, P0 ;  /* 0x000000ff0800720c */ /* 0x000fda0003f04100 */
[C---:B------:R-:W-:Y:S01]  /*0150*/  @P0 LEA R4, P1, R0.reuse, R6, 0x2 ;  /* 0x0000000600040211 */ /* 0x040fe200078210ff */
[----:B0-----:R-:W2:Y:S03]  /*0160*/  @P0 LDG.E R9, desc[UR6][R6.64] ;  /* 0x0000000606090981 */ /* 0x001ea6000c1e1900 */
        /* <DEDUP_REMOVED lines=10> */
[----:B------:R-:W-:-:S13]  /*0210*/  ISETP.NE.AND P0, PT, R11, RZ, PT ;  /* 0x000000ff0b00720c */ /* 0x000fda0003f05270 */
[----:B------:R-:W-:Y:S05]  /*0220*/  @P0 EXIT ;  /* 0x000000000000094d */ /* 0x000fea0003800000 */
[----:B------:R-:W2:Y:S01]  /*0230*/  LDG.E R3, desc[UR6][R2.64] ;  /* 0x0000000602037981 */ /* 0x000ea2000c1e1900 */
[----:B------:R-:W0:Y:S02]  /*0240*/  LDC.64 R4, c[0x0][0x390] ;  /* 0x0000e400ff047b82 */ /* 0x000e240000000a00 */
[----:B0-----:R-:W-:-:S05]  /*0250*/  IMAD.WIDE.U32 R4, R13, 0x4, R4 ;  /* 0x000000040d047825 */ /* 0x001fca00078e0004 */
[----:B--2---:R-:W-:Y:S01]  /*0260*/  STG.E desc[UR6][R4.64], R3 ;  /* 0x0000000304007986 */ /* 0x004fe2000c101906 */
[----:B------:R-:W-:Y:S05]  /*0270*/  EXIT ;  /* 0x000000000000794d */ /* 0x000fea0003800000 */
.L_x_9:
        /* <DEDUP_REMOVED lines=16> */
.L_x_18:


//--------------------- .text._Z17reduceBlksKernel2PiiS_ --------------------------
	.section	.text._Z17reduceBlksKernel2PiiS_,"ax",@progbits
	.align	128
        .global         _Z17reduceBlksKernel2PiiS_
        .type           _Z17reduceBlksKernel2PiiS_,@function
        .size           _Z17reduceBlksKernel2PiiS_,(.L_x_19 - _Z17reduceBlksKernel2PiiS_)
        .other          _Z17reduceBlksKernel2PiiS_,@"STO_CUDA_ENTRY STV_DEFAULT"
_Z17reduceBlksKernel2PiiS_:
.text._Z17reduceBlksKernel2PiiS_:
[----:B------:R-:W-:Y:S01]  /*0000*/  LDC R1, c[0x0][0x37c] ;  /* 0x0000df00ff017b82 */ /* 0x000fe20000000800 */
[----:B------:R-:W0:Y:S01]  /*0010*/  S2R R10, SR_TID.X ;  /* 0x00000000000a7919 */ /* 0x000e220000002100 */
[----:B------:R-:W1:Y:S01]  /*0020*/  LDCU UR9, c[0x0][0x360] ;  /* 0x00006c00ff0977ac */ /* 0x000e620008000800 */
[----:B------:R-:W2:Y:S01]  /*0030*/  S2R R11, SR_CTAID.X ;  /* 0x00000000000b7919 */ /* 0x000ea20000002500 */
[----:B------:R-:W3:Y:S01]  /*0040*/  LDCU UR7, c[0x0][0x388] ;  /* 0x00007100ff0777ac */ /* 0x000ee20008000800 */
[----:B------:R-:W4:Y:S01]  /*0050*/  LDCU.64 UR10, c[0x0][0x358] ;  /* 0x00006b00ff0a77ac */ /* 0x000f220008000a00 */
[----:B------:R-:W0:Y:S01]  /*0060*/  LDCU UR13, c[0x0][0x388] ;  /* 0x00007100ff0d77ac */ /* 0x000e220008000800 */
[----:B------:R-:W0:Y:S01]  /*0070*/  LDCU.64 UR14, c[0x0][0x380] ;  /* 0x00007000ff0e77ac */ /* 0x000e220008000a00 */
[----:B-1----:R-:W-:Y:S02]  /*0080*/  USHF.L.U32 UR8, UR9, 0x1, URZ ;  /* 0x0000000109087899 */ /* 0x002fe400080006ff */
[----:B---3--:R-:W-:Y:S01]  /*0090*/  USHF.R.S32.HI UR7, URZ, 0x1f, UR7 ;  /* 0x0000001fff077899 */ /* 0x008fe20008011407 */
[----:B------:R-:W-:Y:S01]  /*00a0*/  UMOV UR12, 0x1 ;  /* 0x00000001000c7882 */ /* 0x000fe20000000000 */
[----:B------:R-:W-:Y:S01]  /*00b0*/  UMOV UR4, URZ ;  /* 0x000000ff00047c82 */ /* 0x000fe20008000000 */
[----:B0-----:R-:W-:-:S02]  /*00c0*/  IMAD.SHL.U32 R9, R10, 0x2, RZ ;  /* 0x000000020a097824 */ /* 0x001fc400078e00ff */
[----:B--2-4-:R-:W-:-:S07]  /*00d0*/  IMAD R0, R11, UR8, RZ ;  /* 0x000000080b007c24 */ /* 0x014fce000f8e02ff */
.L_x_12:
[----:B------:R-:W-:Y:S01]  /*00e0*/  UIADD3 UR5, UP0, UPT, UR12, -0x1, URZ ;  /* 0xffffffff0c057890 */ /* 0x000fe2000ff1e0ff */
[----:B------:R-:W-:Y:S03]  /*00f0*/  BSSY.RECONVERGENT B0, `(.L_x_10) ;  /* 0x000001d000007945 */ /* 0x000fe60003800200 */
[----:B------:R-:W-:Y:S02]  /*0100*/  UIADD3.X UR6, UPT, UPT, UR4, -0x1, URZ, UP0, !UPT ;  /* 0xffffffff04067890 */ /* 0x000fe400087fe4ff */
[----:B------:R-:W-:Y:S02]  /*0110*/  ULOP3.LUT UR5, UR12, UR5, URZ, 0xc, !UPT ;  /* 0x000000050c057292 */ /* 0x000fe4000f8e0cff */
[----:B------:R-:W-:Y:S02]  /*0120*/  ULOP3.LUT UR6, UR4, UR6, URZ, 0xc, !UPT ;  /* 0x0000000604067292 */ /* 0x000fe4000f8e0cff */
[----:B------:R-:W-:-:S02]  /*0130*/  UPOPC UR5, UR5 ;  /* 0x00000005000572bf */ /* 0x000fc40008000000 */
[----:B------:R-:W-:-:S04]  /*0140*/  UPOPC UR6, UR6 ;  /* 0x00000006000672bf */ /* 0x000fc80008000000 */
[----:B------:R-:W-:-:S04]  /*0150*/  UIADD3 UR5, UPT, UPT, UR5, UR6, URZ ;  /* 0x0000000605057290 */ /* 0x000fc8000fffe0ff */
[----:B------:R-:W-:-:S06]  /*0160*/  USHF.R.U64 UR5, UR9, UR5, URZ ;  /* 0x0000000509057299 */ /* 0x000fcc00080012ff */
[----:B------:R-:W-:-:S04]  /*0170*/  ISETP.LT.U32.AND P0, PT, R10, UR5, PT ;  /* 0x000000050a007c0c */ /* 0x000fc8000bf01070 */
[----:B------:R-:W-:-:S13]  /*0180*/  ISETP.GT.U32.AND.EX P0, PT, RZ, RZ, PT, P0 ;  /* 0x000000ffff00720c */ /* 0x000fda0003f04100 */
[----:B0-----:R-:W-:Y:S05]  /*0190*/  @!P0 BRA `(.L_x_11) ;  /* 0x0000000000488947 */ /* 0x001fea0003800000 */
[----:B------:R-:W-:Y:S02]  /*01a0*/  IMAD.MOV.U32 R2, RZ, RZ, R0 ;  /* 0x000000ffff027224 */ /* 0x000fe400078e0000 */
[----:B------:R-:W-:Y:S02]  /*01b0*/  IMAD.MOV.U32 R3, RZ, RZ, RZ ;  /* 0x000000ffff037224 */ /* 0x000fe400078e00ff */
[----:B------:R-:W-:-:S04]  /*01c0*/  IMAD.WIDE.U32 R6, R9, UR12, R2 ;  /* 0x0000000c09067c25 */ /* 0x000fc8000f8e0002 */
[----:B------:R-:W-:Y:S01]  /*01d0*/  IMAD R3, R9, UR4, RZ ;  /* 0x0000000409037c24 */ /* 0x000fe2000f8e02ff */
[----:B------:R-:W-:-:S03]  /*01e0*/  IADD3 R5, P1, PT, R6, UR12, RZ ;  /* 0x0000000c06057c10 */ /* 0x000fc6000ff3e0ff */
[----:B------:R-:W-:Y:S01]  /*01f0*/  IMAD.IADD R3, R7, 0x1, R3 ;  /* 0x0000000107037824 */ /* 0x000fe200078e0203 */
[----:B------:R-:W-:-:S04]  /*0200*/  ISETP.GE.U32.AND P0, PT, R5, UR13, PT ;  /* 0x0000000d05007c0c */ /* 0x000fc8000bf06070 */
[----:B------:R-:W-:-:S04]  /*0210*/  IADD3.X R8, PT, PT, R3, UR4, RZ, P1, !PT ;  /* 0x0000000403087c10 */ /* 0x000fc80008ffe4ff */
[----:B------:R-:W-:-:S13]  /*0220*/  ISETP.GE.U32.AND.EX P0, PT, R8, UR7, PT, P0 ;  /* 0x0000000708007c0c */ /* 0x000fda000bf06100 */
[----:B------:R-:W-:Y:S05]  /*0230*/  @P0 BRA `(.L_x_11) ;  /* 0x0000000000200947 */ /* 0x000fea0003800000 */
[C---:B------:R-:W-:Y:S02]  /*0240*/  LEA R4, P0, R5.reuse, UR14, 0x2 ;  /* 0x0000000e05047c11 */ /* 0x040fe4000f8010ff */
[C---:B------:R-:W-:Y:S02]  /*0250*/  LEA R2, P1, R6.reuse, UR14, 0x2 ;  /* 0x0000000e06027c11 */ /* 0x040fe4000f8210ff */
[----:B------:R-:W-:Y:S02]  /*0260*/  LEA.HI.X R5, R5, UR15, R8, 0x2, P0 ;  /* 0x0000000f05057c11 */ /* 0x000fe400080f1408 */
[----:B------:R-:W-:-:S03]  /*0270*/  LEA.HI.X R3, R6, UR15, R3, 0x2, P1 ;  /* 0x0000000f06037c11 */ /* 0x000fc600088f1403 */
[----:B------:R-:W2:Y:S04]  /*0280*/  LDG.E R4, desc[UR10][R4.64] ;  /* 0x0000000a04047981 */ /* 0x000ea8000c1e1900 */
[----:B------:R-:W2:Y:S02]  /*0290*/  LDG.E R7, desc[UR10][R2.64] ;  /* 0x0000000a02077981 */ /* 0x000ea4000c1e1900 */
[----:B--2---:R-:W-:-:S05]  /*02a0*/  IMAD.IADD R7, R4, 0x1, R7 ;  /* 0x0000000104077824 */ /* 0x004fca00078e0207 */
[----:B------:R0:W-:Y:S02]  /*02b0*/  STG.E desc[UR10][R2.64], R7 ;  /* 0x0000000702007986 */ /* 0x0001e4000c10190a */
.L_x_11:
[----:B------:R-:W-:Y:S05]  /*02c0*/  BSYNC.RECONVERGENT B0 ;  /* 0x0000000000007941 */ /* 0x000fea0003800200 */
.L_x_10:
[----:B------:R-:W-:Y:S01]  /*02d0*/  BAR.SYNC.DEFER_BLOCKING 0x0 ;  /* 0x0000000000007b1d */ /* 0x000fe20000010000 */
[----:B------:R-:W-:Y:S02]  /*02e0*/  USHF.L.U64.HI UR4, UR12, 0x1, UR4 ;  /* 0x000000010c047899 */ /* 0x000fe40008010204 */
[----:B------:R-:W-:-:S04]  /*02f0*/  USHF.L.U32 UR12, UR12, 0x1, URZ ;  /* 0x000000010c0c7899 */ /* 0x000fc800080006ff */
[----:B------:R-:W-:-:S04]  /*0300*/  UISETP.GE.U32.AND UP0, UPT, UR12, UR8, UPT ;  /* 0x000000080c00728c */ /* 0x000fc8000bf06070 */
[----:B------:R-:W-:-:S09]  /*0310*/  UISETP.GE.U32.AND.EX UP0, UPT, UR4, URZ, UPT, UP0 ;  /* 0x000000ff0400728c */ /* 0x000fd2000bf06100 */
[----:B------:R-:W-:Y:S05]  /*0320*/  BRA.U !UP0, `(.L_x_12) ;  /* 0xfffffffd086c7547 */ /* 0x000fea000b83ffff */
[----:B------:R-:W-:-:S13]  /*0330*/  ISETP.NE.AND P0, PT, R10, RZ, PT ;  /* 0x000000ff0a00720c */ /* 0x000fda0003f05270 */
[----:B------:R-:W-:Y:S05]  /*0340*/  @P0 EXIT ;  /* 0x000000000000094d */ /* 0x000fea0003800000 */
[----:B------:R-:W1:Y:S08]  /*0350*/  LDC.64 R4, c[0x0][0x380] ;  /* 0x0000e000ff047b82 */ /* 0x000e700000000a00 */
[----:B0-----:R-:W0:Y:S01]  /*0360*/  LDC.64 R2, c[0x0][0x390] ;  /* 0x0000e400ff027b82 */ /* 0x001e220000000a00 */
[----:B-1----:R-:W-:-:S04]  /*0370*/  LEA R4, P0, R0, R4, 0x2 ;  /* 0x0000000400047211 */ /* 0x002fc800078010ff */
[----:B------:R-:W-:-:S06]  /*0380*/  LEA.HI.X R5, R0, R5, RZ, 0x2, P0 ;  /* 0x0000000500057211 */ /* 0x000fcc00000f14ff */
[----:B------:R-:W2:Y:S01]  /*0390*/  LDG.E R5, desc[UR10][R4.64] ;  /* 0x0000000a04057981 */ /* 0x000ea2000c1e1900 */
[----:B0-----:R-:W-:-:S05]  /*03a0*/  IMAD.WIDE.U32 R2, R11, 0x4, R2 ;  /* 0x000000040b027825 */ /* 0x001fca00078e0002 */
[----:B--2---:R-:W-:Y:S01]  /*03b0*/  STG.E desc[UR10][R2.64], R5 ;  /* 0x0000000502007986 */ /* 0x004fe2000c10190a */
[----:B------:R-:W-:Y:S05]  /*03c0*/  EXIT ;  /* 0x000000000000794d */ /* 0x000fea0003800000 */
.L_x_13:
        /* <DEDUP_REMOVED lines=11> */
.L_x_19:


//--------------------- .text._Z17reduceBlksKernel1PiiS_ --------------------------
	.section	.text._Z17reduceBlksKernel1PiiS_,"ax",@progbits
	.align	128
        .global         _Z17reduceBlksKernel1PiiS_
        .type           _Z17reduceBlksKernel1PiiS_,@function
        .size           _Z17reduceBlksKernel1PiiS_,(.L_x_20 - _Z17reduceBlksKernel1PiiS_)
        .other          _Z17reduceBlksKernel1PiiS_,@"STO_CUDA_ENTRY STV_DEFAULT"
_Z17reduceBlksKernel1PiiS_:
.text._Z17reduceBlksKernel1PiiS_:
[----:B------:R-:W-:Y:S01]  /*0000*/  LDC R1, c[0x0][0x37c] ;  /* 0x0000df00ff017b82 */ /* 0x000fe20000000800 */
[----:B------:R-:W0:Y:S01]  /*0010*/  S2R R13, SR_CTAID.X ;  /* 0x00000000000d7919 */ /* 0x000e220000002500 */
[----:B------:R-:W1:Y:S06]  /*0020*/  LDCU UR4, c[0x0][0x360] ;  /* 0x00006c00ff0477ac */ /* 0x000e6c0008000800 */
[----:B------:R-:W2:Y:S01]  /*0030*/  LDC.64 R2, c[0x0][0x380] ;  /* 0x0000e000ff027b82 */ /* 0x000ea20000000a00 */
[----:B------:R-:W-:Y:S01]  /*0040*/  IMAD.MOV.U32 R15, RZ, RZ, 0x1 ;  /* 0x00000001ff0f7424 */ /* 0x000fe200078e00ff */
[----:B------:R-:W3:Y:S01]  /*0050*/  S2R R0, SR_TID.X ;  /* 0x0000000000007919 */ /* 0x000ee20000002100 */
[----:B------:R-:W4:Y:S01]  /*0060*/  LDCU UR5, c[0x0][0x388] ;  /* 0x00007100ff0577ac */ /* 0x000f220008000800 */
[----:B------:R-:W-:Y:S01]  /*0070*/  IMAD.MOV.U32 R6, RZ, RZ, RZ ;  /* 0x000000ffff067224 */ /* 0x000fe200078e00ff */
[----:B------:R-:W0:Y:S01]  /*0080*/  LDCU.64 UR6, c[0x0][0x358] ;  /* 0x00006b00ff0677ac */ /* 0x000e220008000a00 */
[----:B------:R-:W0:Y:S01]  /*0090*/  LDCU UR8, c[0x0][0x388] ;  /* 0x00007100ff0877ac */ /* 0x000e220008000800 */
[----:B-1----:R-:W-:-:S02]  /*00a0*/  USHF.L.U32 UR4, UR4, 0x1, URZ ;  /* 0x0000000104047899 */ /* 0x002fc400080006ff */
[----:B----4-:R-:W-:-:S04]  /*00b0*/  USHF.R.S32.HI UR5, URZ, 0x1f, UR5 ;  /* 0x0000001fff057899 */ /* 0x010fc80008011405 */
[----:B0-----:R-:W-:-:S04]  /*00c0*/  IMAD R7, R13, UR4, RZ ;  /* 0x000000040d077c24 */ /* 0x001fc8000f8e02ff */
[----:B---3--:R-:W-:-:S04]  /*00d0*/  IMAD R9, R0, 0x2, R7 ;  /* 0x0000000200097824 */ /* 0x008fc800078e0207 */
[----:B--2---:R-:W-:-:S07]  /*00e0*/  IMAD.WIDE.U32 R2, R9, 0x4, R2 ;  /* 0x0000000409027825 */ /* 0x004fce00078e0002 */
.L_x_14:
[----:B------:R-:W-:Y:S02]  /*00f0*/  IADD3 R4, P3, PT, R9, R15, RZ ;  /* 0x0000000f09047210 */ /* 0x000fe40007f7e0ff */
[----:B------:R-:W-:Y:S02]  /*0100*/  IADD3 R5, P2, PT, R15, -0x1, RZ ;  /* 0xffffffff0f057810 */ /* 0x000fe40007f5e0ff */
[----:B------:R-:W-:Y:S01]  /*0110*/  ISETP.GE.U32.AND P0, PT, R4, UR8, PT ;  /* 0x0000000804007c0c */ /* 0x000fe2000bf06070 */
[----:B------:R-:W-:Y:S01]  /*0120*/  IMAD.X R4, RZ, RZ, R6, P3 ;  /* 0x000000ffff047224 */ /* 0x000fe200018e0606 */
[----:B------:R-:W-:Y:S02]  /*0130*/  LOP3.LUT P1, RZ, R5, R0, RZ, 0xc0, !PT ;  /* 0x0000000005ff7212 */ /* 0x000fe4000782c0ff */
[----:B------:R-:W-:Y:S02]  /*0140*/  IADD3.X R5, PT, PT, R6, -0x1, RZ, P2, !PT ;  /* 0xffffffff06057810 */ /* 0x000fe400017fe4ff */
[----:B------:R-:W-:-:S02]  /*0150*/  ISETP.GE.U32.AND.EX P0, PT, R4, UR5, PT, P0 ;  /* 0x0000000504007c0c */ /* 0x000fc4000bf06100 */
[----:B------:R-:W-:-:S04]  /*0160*/  LOP3.LUT P1, RZ, R5, RZ, RZ, 0xc0, P1 ;  /* 0x000000ff05ff7212 */ /* 0x000fc8000082c0ff */
[----:B------:R-:W-:-:S13]  /*0170*/  PLOP3.LUT P0, PT, P1, P0, PT, 0xf8, 0x8f ;  /* 0x00000000008f781c */ /* 0x000fda0000f01f70 */
[C---:B------:R-:W-:Y:S01]  /*0180*/  @!P0 LEA R4, P1, R15.reuse, R2, 0x2 ;  /* 0x000000020f048211 */ /* 0x040fe200078210ff */
[----:B------:R-:W2:Y:S03]  /*0190*/  @!P0 LDG.E R11, desc[UR6][R2.64] ;  /* 0x00000006020b8981 */ /* 0x000ea6000c1e1900 */
[----:B------:R-:W-:-:S05]  /*01a0*/  @!P0 LEA.HI.X R5, R15, R3, R6, 0x2, P1 ;  /* 0x000000030f058211 */ /* 0x000fca00008f1406 */
[----:B------:R-:W2:Y:S01]  /*01b0*/  @!P0 LDG.E R4, desc[UR6][R4.64] ;  /* 0x0000000604048981 */ /* 0x000ea2000c1e1900 */
[C---:B------:R-:W-:Y:S01]  /*01c0*/  SHF.L.U64.HI R6, R15.reuse, 0x1, R6 ;  /* 0x000000010f067819 */ /* 0x040fe20000010206 */
[----:B------:R-:W-:Y:S02]  /*01d0*/  IMAD.SHL.U32 R15, R15, 0x2, RZ ;  /* 0x000000020f0f7824 */ /* 0x000fe400078e00ff */
[----:B--2---:R-:W-:-:S05]  /*01e0*/  @!P0 IMAD.IADD R11, R4, 0x1, R11 ;  /* 0x00000001040b8824 */ /* 0x004fca00078e020b */
[----:B------:R0:W-:Y:S01]  /*01f0*/  @!P0 STG.E desc[UR6][R2.64], R11 ;  /* 0x0000000b02008986 */ /* 0x0001e2000c101906 */
[----:B------:R-:W-:Y:S01]  /*0200*/  BAR.SYNC.DEFER_BLOCKING 0x0 ;  /* 0x0000000000007b1d */ /* 0x000fe20000010000 */
[----:B------:R-:W-:-:S04]  /*0210*/  ISETP.GE.U32.AND P0, PT, R15, UR4, PT ;  /* 0x000000040f007c0c */ /* 0x000fc8000bf06070 */
[----:B------:R-:W-:-:S13]  /*0220*/  ISETP.GE.U32.AND.EX P0, PT, R6, RZ, PT, P0 ;  /* 0x000000ff0600720c */ /* 0x000fda0003f06100 */
[----:B0-----:R-:W-:Y:S05]  /*0230*/  @!P0 BRA `(.L_x_14) ;  /* 0xfffffffc00ac8947 */ /* 0x001fea000383ffff */
[----:B------:R-:W-:-:S13]  /*0240*/  ISETP.NE.AND P0, PT, R0, RZ, PT ;  /* 0x000000ff0000720c */ /* 0x000fda0003f05270 */
[----:B------:R-:W-:Y:S05]  /*0250*/  @P0 EXIT ;  /* 0x000000000000094d */ /* 0x000fea0003800000 */
[----:B------:R-:W0:Y:S08]  /*0260*/  LDC.64 R2, c[0x0][0x380] ;  /* 0x0000e000ff027b82 */ /* 0x000e300000000a00 */
[----:B------:R-:W1:Y:S01]  /*0270*/  LDC.64 R4, c[0x0][0x390] ;  /* 0x0000e400ff047b82 */ /* 0x000e620000000a00 */
[----:B0-----:R-:W-:-:S06]  /*0280*/  IMAD.WIDE.U32 R2, R7, 0x4, R2 ;  /* 0x0000000407027825 */ /* 0x001fcc00078e0002 */
[----:B------:R-:W2:Y:S01]  /*0290*/  LDG.E R3, desc[UR6][R2.64] ;  /* 0x0000000602037981 */ /* 0x000ea2000c1e1900 */
[----:B-1----:R-:W-:-:S05]  /*02a0*/  IMAD.WIDE.U32 R4, R13, 0x4, R4 ;  /* 0x000000040d047825 */ /* 0x002fca00078e0004 */
[----:B--2---:R-:W-:Y:S01]  /*02b0*/  STG.E desc[UR6][R4.64], R3 ;  /* 0x0000000304007986 */ /* 0x004fe2000c101906 */
[----:B------:R-:W-:Y:S05]  /*02c0*/  EXIT ;  /* 0x000000000000794d */ /* 0x000fea0003800000 */
.L_x_15:
        /* <DEDUP_REMOVED lines=11> */
.L_x_20:


//--------------------- .nv.shared.reserved.0     --------------------------
	.section	.nv.shared.reserved.0,"aw",@nobits
	.weak		__nv_reservedSMEM_offset_0_alias
	.size		__nv_reservedSMEM_offset_0_alias, 0, 64
	.other		__nv_reservedSMEM_offset_0_alias,@"STO_CUDA_RESERVED_SHARED STV_DEFAULT"
__nv_reservedSMEM_offset_0_alias:
	.zero		0
	.zero		64


//--------------------- .nv.constant0._Z18reduceUnrollWarps8PimS_ --------------------------
	.section	.nv.constant0._Z18reduceUnrollWarps8PimS_,"a",@progbits
	.sectionflags	@""
	.align	4
.nv.constant0._Z18reduceUnrollWarps8PimS_:
	.zero		920


//--------------------- .nv.constant0._Z16reduceUnrolling2PimS_ --------------------------
	.section	.nv.constant0._Z16reduceUnrolling2PimS_,"a",@progbits
	.sectionflags	@""
	.align	4
.nv.constant0._Z16reduceUnrolling2PimS_:
	.zero		920


//--------------------- .nv.constant0._Z17reduceBlksKernel3PiiS_ --------------------------
	.section	.nv.constant0._Z17reduceBlksKernel3PiiS_,"a",@progbits
	.sectionflags	@""
	.align	4
.nv.constant0._Z17reduceBlksKernel3PiiS_:
	.zero		920


//--------------------- .nv.constant0._Z17reduceBlksKernel2PiiS_ --------------------------
	.section	.nv.constant0._Z17reduceBlksKernel2PiiS_,"a",@progbits
	.sectionflags	@""
	.align	4
.nv.constant0._Z17reduceBlksKernel2PiiS_:
	.zero		920


//--------------------- .nv.constant0._Z17reduceBlksKernel1PiiS_ --------------------------
	.section	.nv.constant0._Z17reduceBlksKernel1PiiS_,"a",@progbits
	.sectionflags	@""
	.align	4
.nv.constant0._Z17reduceBlksKernel1PiiS_:
	.zero		920


//--------------------- SYMBOLS --------------------------

	.type		.nv.reservedSmem.offset0,@object
	.size		.nv.reservedSmem.offset0,0x4
